// auto-generated by cutlass_sweep.gemm — config: {"arch": "sm_100", "cluster_m": 2, "cluster_n": 2, "dtype": "e4m3", "stages": 5, "tile_k": 128, "tile_m": 256, "tile_n": 256}
#include "cutlass/cutlass.h"
#include "cutlass/gemm/collective/collective_builder.hpp"
#include "cutlass/gemm/device/gemm_universal_adapter.h"
#include "cutlass/gemm/kernel/gemm_universal.hpp"
#include "cutlass/epilogue/collective/collective_builder.hpp"

using ElemA = cutlass::float_e4m3_t;
using ElemB = cutlass::float_e4m3_t;
using ElemCD = cutlass::float_e4m3_t;
using Acc  = float;
using TileShape    = cute::Shape<cute::_256, cute::_256, cute::_128>;
using ClusterShape = cute::Shape<cute::_2, cute::_2, cute::_1>;

using CollectiveEpilogue = typename cutlass::epilogue::collective::CollectiveBuilder<
    cutlass::arch::Sm100, cutlass::arch::OpClassTensorOp,
    TileShape, ClusterShape,
    cutlass::epilogue::collective::EpilogueTileAuto,
    Acc, Acc,
    ElemCD, cutlass::layout::RowMajor, 128 / cutlass::sizeof_bits<ElemCD>::value,
    ElemCD, cutlass::layout::RowMajor, 128 / cutlass::sizeof_bits<ElemCD>::value,
    cutlass::epilogue::collective::EpilogueScheduleAuto
  >::CollectiveOp;

using CollectiveMainloop = typename cutlass::gemm::collective::CollectiveBuilder<
    cutlass::arch::Sm100, cutlass::arch::OpClassTensorOp,
    ElemA, cutlass::layout::RowMajor, 128 / cutlass::sizeof_bits<ElemA>::value,
    ElemB, cutlass::layout::ColumnMajor, 128 / cutlass::sizeof_bits<ElemB>::value,
    Acc,
    TileShape, ClusterShape,
    cutlass::gemm::collective::StageCount<5>,
    cutlass::gemm::collective::KernelScheduleAuto
  >::CollectiveOp;

using GemmKernel = cutlass::gemm::kernel::GemmUniversal<
    cute::Shape<int,int,int,int>,
    CollectiveMainloop,
    CollectiveEpilogue
>;
using Gemm = cutlass::gemm::device::GemmUniversalAdapter<GemmKernel>;

// Force the device kernel symbol into the cubin without needing a host main.
auto* _anchor = &cutlass::device_kernel<GemmKernel>;


// ===== COMPILED SASS (sm_100a) =====

	.target	sm_100a

	.elftype	@"ET_EXEC"


//--------------------- .note.nv.tkinfo           --------------------------
	.section	.note.nv.tkinfo,"",@"SHT_NOTE"
	.sectionflags	@"SHF_NOTE_NV_TKINFO"
	.tkinfo
        /*0018*/ 	.word	0x00000002
        /*0030*/ 	.string	""
        /*0030*/ 	.string	"ptxas"
        /*0030*/ 	.string	"Cuda compilation tools, release 13.0, V13.0.88"
        /*0030*/ 	.string	"Build cuda_13.0.r13.0/compiler.36424714_0"
        /*0030*/ 	.string	"-arch sm_100a -m 64 "



//--------------------- .note.nv.cuinfo           --------------------------
	.section	.note.nv.cuinfo,"",@"SHT_NOTE"
	.sectionflags	@"SHF_NOTE_NV_CUINFO"
        /*0018*/ 	.short	0x0002
        /*001a*/ 	.short	0x0064
        /*001c*/ 	.short	0x0082
	.zero		2


//--------------------- .nv.info                  --------------------------
	.section	.nv.info,"",@"SHT_CUDA_INFO"
	.align	4


	//----- nvinfo : EIATTR_REGCOUNT
	.align		4
        /*0000*/ 	.byte	0x04, 0x2f
        /*0002*/ 	.short	(.L_20 - .L_19)
	.align		4
.L_19:
        /*0004*/ 	.word	index@(_ZN7cutlass13device_kernelINS_4gemm6kernel13GemmUniversalIN4cute5tupleIJiiiiEEENS1_10collective13CollectiveMmaINS1_35MainloopSm100TmaUmmaWarpSpecializedILi5ELi2ELi2ENS5_IJNS4_1CILi2EEESB_NSA_ILi1EEEEEEEENS5_IJNSA_ILi256EEESF_NSA_ILi128EEEEEENS_12float_e4m3_tENS5_IJlSC_lEEESI_SJ_NS4_8TiledMMAINS4_8MMA_AtomIJNS4_10MMA_TraitsINS4_25SM100_MMA_F8F6F4_2x1SM_SSEJSI_SI_fSF_SF_NS4_17integral_constantINS4_4UMMA5MajorELSQ_0EEESR_NSO_INSP_7ScaleInELSS_0EEEST_EEEEEENS4_6LayoutINS5_IJSC_SC_SC_EEENS5_IJNSA_ILi0EEESY_SY_EEEEENS5_IJNS4_10UnderscoreES11_S11_EEEEENS4_28SM100_TMA_2SM_LOAD_MULTICASTENS4_14ComposedLayoutINS4_7SwizzleILi3ELi4ELi3EEENS4_18smem_ptr_flag_bitsILi8EEENSW_INS5_IJNSA_ILi8EEESG_EEENS5_IJSG_SC_EEEEEEEvNS4_8identityENS4_18SM100_TMA_2SM_LOADES1E_vS1F_EENS_8epilogue10collective18CollectiveEpilogueINS1I_23Sm100TmaWarpSpecializedILi4ELi2ELi64ELb0ELb0EEEJNS5_IJSG_SF_SG_EEENS5_IJNSW_ISG_SC_EENSW_INSA_ILi64EEESC_EEEEESI_SJ_SI_SJ_NS1I_6fusion15FusionCallbacksIS1M_NS1S_17LinearCombinationISI_fSI_fLNS_15FloatRoundStyleE2EEES1N_S1R_JEEENS4_5SM1004TMEM4LOAD26SM100_TMEM_LOAD_32dp32b64xENS4_13SM90_TMA_LOADENS15_INS16_ILi2ELi4ELi3EEES19_NSW_INS5_IJS1A_S1P_EEENS5_IJS1P_SC_EEEEEEENS4_39AutoVectorizingCopyWithAssumedAlignmentILi128EEENS4_14SM90_TMA_STOREES27_S29_S29_EEEvvEEEEvNT_6ParamsE)
        /*0008*/ 	.word	0x000000cf


	//----- nvinfo : EIATTR_FRAME_SIZE
	.align		4
.L_20:
        /*000c*/ 	.byte	0x04, 0x11
        /*000e*/ 	.short	(.L_22 - .L_21)
	.align		4
.L_21:
        /*0010*/ 	.word	index@($__internal_2_$__cuda_sm10x_tcgen05_guardrail_trap_unallocated_columns_being_dealloced)
        /*0014*/ 	.word	0x00000000


	//----- nvinfo : EIATTR_FRAME_SIZE
	.align		4
.L_22:
        /*0018*/ 	.byte	0x04, 0x11
        /*001a*/ 	.short	(.L_24 - .L_23)
	.align		4
.L_23:
        /*001c*/ 	.word	index@($__internal_1_$__cuda_sm10x_tcgen05_guardrail_trap_phase_invalid_during_alloc)
        /*0020*/ 	.word	0x00000000


	//----- nvinfo : EIATTR_FRAME_SIZE
	.align		4
.L_24:
        /*0024*/ 	.byte	0x04, 0x11
        /*0026*/ 	.short	(.L_26 - .L_25)
	.align		4
.L_25:
        /*0028*/ 	.word	index@($__internal_0_$__cuda_sm10x_tcgen05_guardrail_trap_col_being_dealloced_not_returned_by_alloc)
        /*002c*/ 	.word	0x00000000


	//----- nvinfo : EIATTR_FRAME_SIZE
	.align		4
.L_26:
        /*0030*/ 	.byte	0x04, 0x11
        /*0032*/ 	.short	(.L_28 - .L_27)
	.align		4
.L_27:
        /*0034*/ 	.word	index@(_ZN7cutlass13device_kernelINS_4gemm6kernel13GemmUniversalIN4cute5tupleIJiiiiEEENS1_10collective13CollectiveMmaINS1_35MainloopSm100TmaUmmaWarpSpecializedILi5ELi2ELi2ENS5_IJNS4_1CILi2EEESB_NSA_ILi1EEEEEEEENS5_IJNSA_ILi256EEESF_NSA_ILi128EEEEEENS_12float_e4m3_tENS5_IJlSC_lEEESI_SJ_NS4_8TiledMMAINS4_8MMA_AtomIJNS4_10MMA_TraitsINS4_25SM100_MMA_F8F6F4_2x1SM_SSEJSI_SI_fSF_SF_NS4_17integral_constantINS4_4UMMA5MajorELSQ_0EEESR_NSO_INSP_7ScaleInELSS_0EEEST_EEEEEENS4_6LayoutINS5_IJSC_SC_SC_EEENS5_IJNSA_ILi0EEESY_SY_EEEEENS5_IJNS4_10UnderscoreES11_S11_EEEEENS4_28SM100_TMA_2SM_LOAD_MULTICASTENS4_14ComposedLayoutINS4_7SwizzleILi3ELi4ELi3EEENS4_18smem_ptr_flag_bitsILi8EEENSW_INS5_IJNSA_ILi8EEESG_EEENS5_IJSG_SC_EEEEEEEvNS4_8identityENS4_18SM100_TMA_2SM_LOADES1E_vS1F_EENS_8epilogue10collective18CollectiveEpilogueINS1I_23Sm100TmaWarpSpecializedILi4ELi2ELi64ELb0ELb0EEEJNS5_IJSG_SF_SG_EEENS5_IJNSW_ISG_SC_EENSW_INSA_ILi64EEESC_EEEEESI_SJ_SI_SJ_NS1I_6fusion15FusionCallbacksIS1M_NS1S_17LinearCombinationISI_fSI_fLNS_15FloatRoundStyleE2EEES1N_S1R_JEEENS4_5SM1004TMEM4LOAD26SM100_TMEM_LOAD_32dp32b64xENS4_13SM90_TMA_LOADENS15_INS16_ILi2ELi4ELi3EEES19_NSW_INS5_IJS1A_S1P_EEENS5_IJS1P_SC_EEEEEEENS4_39AutoVectorizingCopyWithAssumedAlignmentILi128EEENS4_14SM90_TMA_STOREES27_S29_S29_EEEvvEEEEvNT_6ParamsE)
        /*0038*/ 	.word	0x00000000


	//----- nvinfo : EIATTR_MIN_STACK_SIZE
	.align		4
.L_28:
        /*003c*/ 	.byte	0x04, 0x12
        /*003e*/ 	.short	(.L_30 - .L_29)
	.align		4
.L_29:
        /*0040*/ 	.word	index@(_ZN7cutlass13device_kernelINS_4gemm6kernel13GemmUniversalIN4cute5tupleIJiiiiEEENS1_10collective13CollectiveMmaINS1_35MainloopSm100TmaUmmaWarpSpecializedILi5ELi2ELi2ENS5_IJNS4_1CILi2EEESB_NSA_ILi1EEEEEEEENS5_IJNSA_ILi256EEESF_NSA_ILi128EEEEEENS_12float_e4m3_tENS5_IJlSC_lEEESI_SJ_NS4_8TiledMMAINS4_8MMA_AtomIJNS4_10MMA_TraitsINS4_25SM100_MMA_F8F6F4_2x1SM_SSEJSI_SI_fSF_SF_NS4_17integral_constantINS4_4UMMA5MajorELSQ_0EEESR_NSO_INSP_7ScaleInELSS_0EEEST_EEEEEENS4_6LayoutINS5_IJSC_SC_SC_EEENS5_IJNSA_ILi0EEESY_SY_EEEEENS5_IJNS4_10UnderscoreES11_S11_EEEEENS4_28SM100_TMA_2SM_LOAD_MULTICASTENS4_14ComposedLayoutINS4_7SwizzleILi3ELi4ELi3EEENS4_18smem_ptr_flag_bitsILi8EEENSW_INS5_IJNSA_ILi8EEESG_EEENS5_IJSG_SC_EEEEEEEvNS4_8identityENS4_18SM100_TMA_2SM_LOADES1E_vS1F_EENS_8epilogue10collective18CollectiveEpilogueINS1I_23Sm100TmaWarpSpecializedILi4ELi2ELi64ELb0ELb0EEEJNS5_IJSG_SF_SG_EEENS5_IJNSW_ISG_SC_EENSW_INSA_ILi64EEESC_EEEEESI_SJ_SI_SJ_NS1I_6fusion15FusionCallbacksIS1M_NS1S_17LinearCombinationISI_fSI_fLNS_15FloatRoundStyleE2EEES1N_S1R_JEEENS4_5SM1004TMEM4LOAD26SM100_TMEM_LOAD_32dp32b64xENS4_13SM90_TMA_LOADENS15_INS16_ILi2ELi4ELi3EEES19_NSW_INS5_IJS1A_S1P_EEENS5_IJS1P_SC_EEEEEEENS4_39AutoVectorizingCopyWithAssumedAlignmentILi128EEENS4_14SM90_TMA_STOREES27_S29_S29_EEEvvEEEEvNT_6ParamsE)
        /*0044*/ 	.word	0x00000000
.L_30:


//--------------------- .nv.compat                --------------------------
	.section	.nv.compat,"",@"SHT_CUDA_COMPAT_INFO"
	.align	4
        /*0000*/ 	.byte	0x02, 0x09, 0x01, 0x00, 0x02, 0x02, 0x02, 0x00, 0x02, 0x05, 0x05, 0x00, 0x03, 0x07, 0x01, 0x01
        /*0010*/ 	.byte	0x02, 0x03, 0x01, 0x00, 0x02, 0x06, 0x01, 0x00, 0x04, 0x0b, 0x08, 0x00, 0x09, 0x00, 0x00, 0x00
        /*0020*/ 	.byte	0x00, 0x00, 0x00, 0x00


//--------------------- .nv.info._ZN7cutlass13device_kernelINS_4gemm6kernel13GemmUniversalIN4cute5tupleIJiiiiEEENS1_10collective13CollectiveMmaINS1_35MainloopSm100TmaUmmaWarpSpecializedILi5ELi2ELi2ENS5_IJNS4_1CILi2EEESB_NSA_ILi1EEEEEEEENS5_IJNSA_ILi256EEESF_NSA_ILi128EEEEEENS_12float_e4m3_tENS5_IJlSC_lEEESI_SJ_NS4_8TiledMMAINS4_8MMA_AtomIJNS4_10MMA_TraitsINS4_25SM100_MMA_F8F6F4_2x1SM_SSEJSI_SI_fSF_SF_NS4_17integral_constantINS4_4UMMA5MajorELSQ_0EEESR_NSO_INSP_7ScaleInELSS_0EEEST_EEEEEENS4_6LayoutINS5_IJSC_SC_SC_EEENS5_IJNSA_ILi0EEESY_SY_EEEEENS5_IJNS4_10UnderscoreES11_S11_EEEEENS4_28SM100_TMA_2SM_LOAD_MULTICASTENS4_14ComposedLayoutINS4_7SwizzleILi3ELi4ELi3EEENS4_18smem_ptr_flag_bitsILi8EEENSW_INS5_IJNSA_ILi8EEESG_EEENS5_IJSG_SC_EEEEEEEvNS4_8identityENS4_18SM100_TMA_2SM_LOADES1E_vS1F_EENS_8epilogue10collective18CollectiveEpilogueINS1I_23Sm100TmaWarpSpecializedILi4ELi2ELi64ELb0ELb0EEEJNS5_IJSG_SF_SG_EEENS5_IJNSW_ISG_SC_EENSW_INSA_ILi64EEESC_EEEEESI_SJ_SI_SJ_NS1I_6fusion15FusionCallbacksIS1M_NS1S_17LinearCombinationISI_fSI_fLNS_15FloatRoundStyleE2EEES1N_S1R_JEEENS4_5SM1004TMEM4LOAD26SM100_TMEM_LOAD_32dp32b64xENS4_13SM90_TMA_LOADENS15_INS16_ILi2ELi4ELi3EEES19_NSW_INS5_IJS1A_S1P_EEENS5_IJS1P_SC_EEEEEEENS4_39AutoVectorizingCopyWithAssumedAlignmentILi128EEENS4_14SM90_TMA_STOREES27_S29_S29_EEEvvEEEEvNT_6ParamsE --------------------------
	.section	.nv.info._ZN7cutlass13device_kernelINS_4gemm6kernel13GemmUniversalIN4cute5tupleIJiiiiEEENS1_10collective13CollectiveMmaINS1_35MainloopSm100TmaUmmaWarpSpecializedILi5ELi2ELi2ENS5_IJNS4_1CILi2EEESB_NSA_ILi1EEEEEEEENS5_IJNSA_ILi256EEESF_NSA_ILi128EEEEEENS_12float_e4m3_tENS5_IJlSC_lEEESI_SJ_NS4_8TiledMMAINS4_8MMA_AtomIJNS4_10MMA_TraitsINS4_25SM100_MMA_F8F6F4_2x1SM_SSEJSI_SI_fSF_SF_NS4_17integral_constantINS4_4UMMA5MajorELSQ_0EEESR_NSO_INSP_7ScaleInELSS_0EEEST_EEEEEENS4_6LayoutINS5_IJSC_SC_SC_EEENS5_IJNSA_ILi0EEESY_SY_EEEEENS5_IJNS4_10UnderscoreES11_S11_EEEEENS4_28SM100_TMA_2SM_LOAD_MULTICASTENS4_14ComposedLayoutINS4_7SwizzleILi3ELi4ELi3EEENS4_18smem_ptr_flag_bitsILi8EEENSW_INS5_IJNSA_ILi8EEESG_EEENS5_IJSG_SC_EEEEEEEvNS4_8identityENS4_18SM100_TMA_2SM_LOADES1E_vS1F_EENS_8epilogue10collective18CollectiveEpilogueINS1I_23Sm100TmaWarpSpecializedILi4ELi2ELi64ELb0ELb0EEEJNS5_IJSG_SF_SG_EEENS5_IJNSW_ISG_SC_EENSW_INSA_ILi64EEESC_EEEEESI_SJ_SI_SJ_NS1I_6fusion15FusionCallbacksIS1M_NS1S_17LinearCombinationISI_fSI_fLNS_15FloatRoundStyleE2EEES1N_S1R_JEEENS4_5SM1004TMEM4LOAD26SM100_TMEM_LOAD_32dp32b64xENS4_13SM90_TMA_LOADENS15_INS16_ILi2ELi4ELi3EEES19_NSW_INS5_IJS1A_S1P_EEENS5_IJS1P_SC_EEEEEEENS4_39AutoVectorizingCopyWithAssumedAlignmentILi128EEENS4_14SM90_TMA_STOREES27_S29_S29_EEEvvEEEEvNT_6ParamsE,"",@"SHT_CUDA_INFO"
	.sectionflags	@""
	.align	4


	//----- nvinfo : EIATTR_CUDA_API_VERSION
	.align		4
        /*0000*/ 	.byte	0x04, 0x37
        /*0002*/ 	.short	(.L_32 - .L_31)
.L_31:
        /*0004*/ 	.word	0x00000082


	//----- nvinfo : EIATTR_KPARAM_INFO
	.align		4
.L_32:
        /*0008*/ 	.byte	0x04, 0x17
        /*000a*/ 	.short	(.L_34 - .L_33)
.L_33:
        /*000c*/ 	.word	0x00000000
        /*0010*/ 	.short	0x0000
        /*0012*/ 	.short	0x0000
        /*0014*/ 	.byte	0x00, 0xf0, 0x01, 0x20


	//----- nvinfo : EIATTR_AT_ENTRY_FRAGMENTS
	.align		4
.L_34:
        /*0018*/ 	.byte	0x04, 0x4f
        /*001a*/ 	.short	(.L_36 - .L_35)


	//   ....[0]....
.L_35:
        /*001c*/ 	.word	0x00000007


	//----- nvinfo : EIATTR_RESERVED_SMEM_USED
	.align		4
.L_36:
        /*0020*/ 	.byte	0x01, 0x41
	.zero		2


	//----- nvinfo : EIATTR_SPARSE_MMA_MASK
	.align		4
        /*0024*/ 	.byte	0x03, 0x50
        /*0026*/ 	.short	0x0000


	//----- nvinfo : EIATTR_TCGEN05_2CTA_USED
	.align		4
        /*0028*/ 	.byte	0x01, 0x52
	.zero		2


	//----- nvinfo : EIATTR_MAXREG_COUNT
	.align		4
        /*002c*/ 	.byte	0x03, 0x1b
        /*002e*/ 	.short	0x00ff


	//----- nvinfo : EIATTR_NUM_BARRIERS
	.align		4
        /*0030*/ 	.byte	0x02, 0x4c
        /*0032*/ 	.byte	0x07
	.zero		1


	//----- nvinfo : EIATTR_EXTERNS
	.align		4
        /*0034*/ 	.byte	0x04, 0x0f
        /*0036*/ 	.short	(.L_38 - .L_37)


	//   ....[0]....
	.align		4
.L_37:
        /*0038*/ 	.word	index@(__assertfail)


	//----- nvinfo : EIATTR_MERCURY_ISA_VERSION
	.align		4
.L_38:
        /*003c*/ 	.byte	0x03, 0x5f
        /*003e*/ 	.short	0x0101


	//----- nvinfo : EIATTR_INT_WARP_WIDE_INSTR_OFFSETS
	.align		4
        /*0040*/ 	.byte	0x04, 0x31
        /*0042*/ 	.short	(.L_40 - .L_39)


	//   ....[0]....
.L_39:
        /*0044*/ 	.word	0x00000d50


	//   ....[1]....
        /*0048*/ 	.word	0x00000df0


	//   ....[2]....
        /*004c*/ 	.word	0x00004230


	//   ....[3]....
        /*0050*/ 	.word	0x00004250


	//   ....[4]....
        /*0054*/ 	.word	0x00004280


	//   ....[5]....
        /*0058*/ 	.word	0x00004dc0


	//   ....[6]....
        /*005c*/ 	.word	0x00004e30


	//   ....[7]....
        /*0060*/ 	.word	0x00004f10


	//   ....[8]....
        /*0064*/ 	.word	0x00004f90


	//   ....[9]....
        /*0068*/ 	.word	0x00005090


	//   ....[10]....
        /*006c*/ 	.word	0x00005110


	//   ....[11]....
        /*0070*/ 	.word	0x00005200


	//   ....[12]....
        /*0074*/ 	.word	0x000052b0


	//----- nvinfo : EIATTR_COOP_GROUP_MASK_REGIDS
	.align		4
.L_40:
        /*0078*/ 	.byte	0x04, 0x29
        /*007a*/ 	.short	(.L_42 - .L_41)


	//   ....[0]....
.L_41:
        /*007c*/ 	.word	0xffffffff


	//   ....[1]....
        /*0080*/ 	.word	0xffffffff


	//   ....[2]....
        /*0084*/ 	.word	0xffffffff


	//   ....[3]....
        /*0088*/ 	.word	0xffffffff


	//   ....[4]....
        /*008c*/ 	.word	0xffffffff


	//   ....[5]....
        /*0090*/ 	.word	0xffffffff


	//   ....[6]....
        /*0094*/ 	.word	0xffffffff


	//   ....[7]....
        /*0098*/ 	.word	0xffffffff


	//   ....[8]....
        /*009c*/ 	.word	0xffffffff


	//   ....[9]....
        /*00a0*/ 	.word	0xffffffff


	//   ....[10]....
        /*00a4*/ 	.word	0xffffffff


	//   ....[11]....
        /*00a8*/ 	.word	0xffffffff


	//   ....[12]....
        /*00ac*/ 	.word	0xffffffff


	//   ....[13]....
        /*00b0*/ 	.word	0xffffffff


	//----- nvinfo : EIATTR_COOP_GROUP_INSTR_OFFSETS
	.align		4
.L_42:
        /*00b4*/ 	.byte	0x04, 0x28
        /*00b6*/ 	.short	(.L_44 - .L_43)


	//   ....[0]....
.L_43:
        /*00b8*/ 	.word	0x000000b0


	//   ....[1]....
        /*00bc*/ 	.word	0x00000520


	//   ....[2]....
        /*00c0*/ 	.word	0x00000700


	//   ....[3]....
        /*00c4*/ 	.word	0x00000890


	//   ....[4]....
        /*00c8*/ 	.word	0x00000980


	//   ....[5]....
        /*00cc*/ 	.word	0x00000ae0


	//   ....[6]....
        /*00d0*/ 	.word	0x00000c30


	//   ....[7]....
        /*00d4*/ 	.word	0x00000e70


	//   ....[8]....
        /*00d8*/ 	.word	0x000021e0


	//   ....[9]....
        /*00dc*/ 	.word	0x00003130


	//   ....[10]....
        /*00e0*/ 	.word	0x00003600


	//   ....[11]....
        /*00e4*/ 	.word	0x00003630


	//   ....[12]....
        /*00e8*/ 	.word	0x00004130


	//   ....[13]....
        /*00ec*/ 	.word	0x00004340


	//----- nvinfo : EIATTR_VRC_CTA_INIT_COUNT
	.align		4
.L_44:
        /*00f0*/ 	.byte	0x02, 0x4a
        /*00f2*/ 	.byte	0x80
	.zero		1


	//----- nvinfo : EIATTR_SYSCALL_OFFSETS
	.align		4
        /*00f4*/ 	.byte	0x04, 0x46
        /*00f6*/ 	.short	(.L_46 - .L_45)


	//   ....[0]....
.L_45:
        /*00f8*/ 	.word	0x00005f30


	//   ....[1]....
        /*00fc*/ 	.word	0x00006070


	//   ....[2]....
        /*0100*/ 	.word	0x00006900


	//   ....[3]....
        /*0104*/ 	.word	0x00007f20


	//   ....[4]....
        /*0108*/ 	.word	0x000094d0


	//   ....[5]....
        /*010c*/ 	.word	0x0000aaa0


	//----- nvinfo : EIATTR_MBARRIER_INSTR_OFFSETS
	.align		4
.L_46:
        /*0110*/ 	.byte	0x04, 0x39
        /*0112*/ 	.short	(.L_48 - .L_47)


	//   ....[0]....
.L_47:
        /*0114*/ 	.word	0x00000650
        /*0118*/ 	.word	0x000000ff
        /*011c*/ 	.word	0x00000000
        /*0120*/ 	.short	0x0100
        /*0122*/ 	.byte	0x04
	.zero		1


	//   ....[1]....
        /*0124*/ 	.word	0x00000660
        /*0128*/ 	.word	0x000000ff
        /*012c*/ 	.word	0x00000028
        /*0130*/ 	.short	0x0100
        /*0132*/ 	.byte	0x04
	.zero		1


	//   ....[2]....
        /*0134*/ 	.word	0x00000670
        /*0138*/ 	.word	0x000000ff
        /*013c*/ 	.word	0x00000008
        /*0140*/ 	.short	0x0100
        /*0142*/ 	.byte	0x04
	.zero		1


	//   ....[3]....
        /*0144*/ 	.word	0x00000680
        /*0148*/ 	.word	0x000000ff
        /*014c*/ 	.word	0x00000030
        /*0150*/ 	.short	0x0100
        /*0152*/ 	.byte	0x04
	.zero		1


	//   ....[4]....
        /*0154*/ 	.word	0x00000690
        /*0158*/ 	.word	0x000000ff
        /*015c*/ 	.word	0x00000010
        /*0160*/ 	.short	0x0100
        /*0162*/ 	.byte	0x04
	.zero		1


	//   ....[5]....
        /*0164*/ 	.word	0x000006a0
        /*0168*/ 	.word	0x000000ff
        /*016c*/ 	.word	0x00000038
        /*0170*/ 	.short	0x0100
        /*0172*/ 	.byte	0x04
	.zero		1


	//   ....[6]....
        /*0174*/ 	.word	0x000006b0
        /*0178*/ 	.word	0x000000ff
        /*017c*/ 	.word	0x00000018
        /*0180*/ 	.short	0x0100
        /*0182*/ 	.byte	0x04
	.zero		1


	//   ....[7]....
        /*0184*/ 	.word	0x000006c0
        /*0188*/ 	.word	0x000000ff
        /*018c*/ 	.word	0x00000040
        /*0190*/ 	.short	0x0100
        /*0192*/ 	.byte	0x04
	.zero		1


	//   ....[8]....
        /*0194*/ 	.word	0x000006d0
        /*0198*/ 	.word	0x000000ff
        /*019c*/ 	.word	0x00000020
        /*01a0*/ 	.short	0x0100
        /*01a2*/ 	.byte	0x04
	.zero		1


	//   ....[9]....
        /*01a4*/ 	.word	0x000006e0
        /*01a8*/ 	.word	0x000000ff
        /*01ac*/ 	.word	0x00000048
        /*01b0*/ 	.short	0x0100
        /*01b2*/ 	.byte	0x04
	.zero		1


	//   ....[10]....
        /*01b4*/ 	.word	0x00000800
        /*01b8*/ 	.word	0x000000ff
        /*01bc*/ 	.word	0x00000050
        /*01c0*/ 	.short	0x0100
        /*01c2*/ 	.byte	0x04
	.zero		1


	//   ....[11]....
        /*01c4*/ 	.word	0x00000810
        /*01c8*/ 	.word	0x000000ff
        /*01cc*/ 	.word	0x00000070
        /*01d0*/ 	.short	0x0100
        /*01d2*/ 	.byte	0x04
	.zero		1


	//   ....[12]....
        /*01d4*/ 	.word	0x00000820
        /*01d8*/ 	.word	0x000000ff
        /*01dc*/ 	.word	0x00000058
        /*01e0*/ 	.short	0x0100
        /*01e2*/ 	.byte	0x04
	.zero		1


	//   ....[13]....
        /*01e4*/ 	.word	0x00000830
        /*01e8*/ 	.word	0x000000ff
        /*01ec*/ 	.word	0x00000078
        /*01f0*/ 	.short	0x0100
        /*01f2*/ 	.byte	0x04
	.zero		1


	//   ....[14]....
        /*01f4*/ 	.word	0x00000840
        /*01f8*/ 	.word	0x000000ff
        /*01fc*/ 	.word	0x00000060
        /*0200*/ 	.short	0x0100
        /*0202*/ 	.byte	0x04
	.zero		1


	//   ....[15]....
        /*0204*/ 	.word	0x00000850
        /*0208*/ 	.word	0x000000ff
        /*020c*/ 	.word	0x00000080
        /*0210*/ 	.short	0x0100
        /*0212*/ 	.byte	0x04
	.zero		1


	//   ....[16]....
        /*0214*/ 	.word	0x00000860
        /*0218*/ 	.word	0x000000ff
        /*021c*/ 	.word	0x00000068
        /*0220*/ 	.short	0x0100
        /*0222*/ 	.byte	0x04
	.zero		1


	//   ....[17]....
        /*0224*/ 	.word	0x00000870
        /*0228*/ 	.word	0x000000ff
        /*022c*/ 	.word	0x00000088
        /*0230*/ 	.short	0x0100
        /*0232*/ 	.byte	0x04
	.zero		1


	//   ....[18]....
        /*0234*/ 	.word	0x00000950
        /*0238*/ 	.word	0x000000ff
        /*023c*/ 	.word	0x00000090
        /*0240*/ 	.short	0x0100
        /*0242*/ 	.byte	0x06
	.zero		1


	//   ....[19]....
        /*0244*/ 	.word	0x00000960
        /*0248*/ 	.word	0x000000ff
        /*024c*/ 	.word	0x00000098
        /*0250*/ 	.short	0x0100
        /*0252*/ 	.byte	0x06
	.zero		1


	//   ....[20]....
        /*0254*/ 	.word	0x00000a90
        /*0258*/ 	.word	0x000000ff
        /*025c*/ 	.word	0x000000a0
        /*0260*/ 	.short	0x0100
        /*0262*/ 	.byte	0x06
	.zero		1


	//   ....[21]....
        /*0264*/ 	.word	0x00000aa0
        /*0268*/ 	.word	0x000000ff
        /*026c*/ 	.word	0x000000b0
        /*0270*/ 	.short	0x0100
        /*0272*/ 	.byte	0x06
	.zero		1


	//   ....[22]....
        /*0274*/ 	.word	0x00000ab0
        /*0278*/ 	.word	0x000000ff
        /*027c*/ 	.word	0x000000a8
        /*0280*/ 	.short	0x0100
        /*0282*/ 	.byte	0x06
	.zero		1


	//   ....[23]....
        /*0284*/ 	.word	0x00000ac0
        /*0288*/ 	.word	0x000000ff
        /*028c*/ 	.word	0x000000b8
        /*0290*/ 	.short	0x0100
        /*0292*/ 	.byte	0x06
	.zero		1


	//   ....[24]....
        /*0294*/ 	.word	0x00000be0
        /*0298*/ 	.word	0x000000ff
        /*029c*/ 	.word	0x000000c0
        /*02a0*/ 	.short	0x0100
        /*02a2*/ 	.byte	0x04
	.zero		1


	//   ....[25]....
        /*02a4*/ 	.word	0x00000bf0
        /*02a8*/ 	.word	0x000000ff
        /*02ac*/ 	.word	0x000000d0
        /*02b0*/ 	.short	0x0100
        /*02b2*/ 	.byte	0x04
	.zero		1


	//   ....[26]....
        /*02b4*/ 	.word	0x00000c00
        /*02b8*/ 	.word	0x000000ff
        /*02bc*/ 	.word	0x000000c8
        /*02c0*/ 	.short	0x0100
        /*02c2*/ 	.byte	0x04
	.zero		1


	//   ....[27]....
        /*02c4*/ 	.word	0x00000c10
        /*02c8*/ 	.word	0x000000ff
        /*02cc*/ 	.word	0x000000d8
        /*02d0*/ 	.short	0x0100
        /*02d2*/ 	.byte	0x04
	.zero		1


	//   ....[28]....
        /*02d4*/ 	.word	0x00000d00
        /*02d8*/ 	.word	0x000000ff
        /*02dc*/ 	.word	0x000000e0
        /*02e0*/ 	.short	0x0100
        /*02e2*/ 	.byte	0x04
	.zero		1


	//   ....[29]....
        /*02e4*/ 	.word	0x00000d10
        /*02e8*/ 	.word	0x000000ff
        /*02ec*/ 	.word	0x000000f0
        /*02f0*/ 	.short	0x0100
        /*02f2*/ 	.byte	0x04
	.zero		1


	//   ....[30]....
        /*02f4*/ 	.word	0x00000d20
        /*02f8*/ 	.word	0x000000ff
        /*02fc*/ 	.word	0x000000e8
        /*0300*/ 	.short	0x0100
        /*0302*/ 	.byte	0x04
	.zero		1


	//   ....[31]....
        /*0304*/ 	.word	0x00000d30
        /*0308*/ 	.word	0x000000ff
        /*030c*/ 	.word	0x000000f8
        /*0310*/ 	.short	0x0100
        /*0312*/ 	.byte	0x04
	.zero		1


	//   ....[32]....
        /*0314*/ 	.word	0x00000e30
        /*0318*/ 	.word	0x000000ff
        /*031c*/ 	.word	0x00000100
        /*0320*/ 	.short	0x0100
        /*0322*/ 	.byte	0x06
	.zero		1


	//   ....[33]....
        /*0324*/ 	.word	0x00001a00
        /*0328*/ 	.word	0x00000003
        /*032c*/ 	.word	0x000000f0
        /*0330*/ 	.short	0x010a
        /*0332*/ 	.byte	0xff
	.zero		1


	//   ....[34]....
        /*0334*/ 	.word	0x00001a30
        /*0338*/ 	.word	0x00000003
        /*033c*/ 	.word	0x000000e0
        /*0340*/ 	.short	0x0101
        /*0342*/ 	.byte	0xff
	.zero		1


	//   ....[35]....
        /*0344*/ 	.word	0x00001af0
        /*0348*/ 	.word	0x000000ff
        /*034c*/ 	.word	0x00000028
        /*0350*/ 	.short	0x010a
        /*0352*/ 	.byte	0x04
	.zero		1


	//   ....[36]....
        /*0354*/ 	.word	0x00001bc0
        /*0358*/ 	.word	0x000000ff
        /*035c*/ 	.word	0x00000028
        /*0360*/ 	.short	0x010a
        /*0362*/ 	.byte	0x21
	.zero		1


	//   ....[37]....
        /*0364*/ 	.word	0x00001d70
        /*0368*/ 	.word	0x000000ff
        /*036c*/ 	.word	0x00000028
        /*0370*/ 	.short	0x010a
        /*0372*/ 	.byte	0x05
	.zero		1


	//   ....[38]....
        /*0374*/ 	.word	0x00001e80
        /*0378*/ 	.word	0x000000ff
        /*037c*/ 	.word	0x00000098
        /*0380*/ 	.short	0x0101
        /*0382*/ 	.byte	0x06
	.zero		1


	//   ....[39]....
        /*0384*/ 	.word	0x00001ea0
        /*0388*/ 	.word	0x000000ff
        /*038c*/ 	.word	0x00000028
        /*0390*/ 	.short	0x010a
        /*0392*/ 	.byte	0x04
	.zero		1


	//   ....[40]....
        /*0394*/ 	.word	0x00001f20
        /*0398*/ 	.word	0x000000ff
        /*039c*/ 	.word	0x00000028
        /*03a0*/ 	.short	0x010a
        /*03a2*/ 	.byte	0x11
	.zero		1


	//   ....[41]....
        /*03a4*/ 	.word	0x000020b0
        /*03a8*/ 	.word	0x000000ff
        /*03ac*/ 	.word	0x00000028
        /*03b0*/ 	.short	0x010a
        /*03b2*/ 	.byte	0x05
	.zero		1


	//   ....[42]....
        /*03b4*/ 	.word	0x00002210
        /*03b8*/ 	.word	0x00000003
        /*03bc*/ 	.word	0x000000a0
        /*03c0*/ 	.short	0x010a
        /*03c2*/ 	.byte	0xff
	.zero		1


	//   ....[43]....
        /*03c4*/ 	.word	0x00002360
        /*03c8*/ 	.word	0x00000000
        /*03cc*/ 	.word	0x00000000
        /*03d0*/ 	.short	0x0101
        /*03d2*/ 	.byte	0xff
	.zero		1


	//   ....[44]....
        /*03d4*/ 	.word	0x00002920
        /*03d8*/ 	.word	0x000000ff
        /*03dc*/ 	.word	0x00000000
        /*03e0*/ 	.short	0x010a
        /*03e2*/ 	.byte	0x04
	.zero		1


	//   ....[45]....
        /*03e4*/ 	.word	0x000029b0
        /*03e8*/ 	.word	0x000000ff
        /*03ec*/ 	.word	0x00000000
        /*03f0*/ 	.short	0x010a
        /*03f2*/ 	.byte	0x05
	.zero		1


	//   ....[46]....
        /*03f4*/ 	.word	0x00002a40
        /*03f8*/ 	.word	0x000000ff
        /*03fc*/ 	.word	0x00000000
        /*0400*/ 	.short	0x010a
        /*0402*/ 	.byte	0x05
	.zero		1


	//   ....[47]....
        /*0404*/ 	.word	0x00002ad0
        /*0408*/ 	.word	0x000000ff
        /*040c*/ 	.word	0x00000000
        /*0410*/ 	.short	0x010a
        /*0412*/ 	.byte	0x05
	.zero		1


	//   ....[48]....
        /*0414*/ 	.word	0x00002b70
        /*0418*/ 	.word	0x00000000
        /*041c*/ 	.word	0x00000000
        /*0420*/ 	.short	0x010a
        /*0422*/ 	.byte	0xff
	.zero		1


	//   ....[49]....
        /*0424*/ 	.word	0x00002c90
        /*0428*/ 	.word	0x00000000
        /*042c*/ 	.word	0x000000e0
        /*0430*/ 	.short	0x010a
        /*0432*/ 	.byte	0xff
	.zero		1


	//   ....[50]....
        /*0434*/ 	.word	0x00002d00
        /*0438*/ 	.word	0x00000004
        /*043c*/ 	.word	0x00000000
        /*0440*/ 	.short	0x0101
        /*0442*/ 	.byte	0xff
	.zero		1


	//   ....[51]....
        /*0444*/ 	.word	0x00002d20
        /*0448*/ 	.word	0x000000ff
        /*044c*/ 	.word	0x000000b0
        /*0450*/ 	.short	0x010a
        /*0452*/ 	.byte	0x04
	.zero		1


	//   ....[52]....
        /*0454*/ 	.word	0x00002e40
        /*0458*/ 	.word	0x00000000
        /*045c*/ 	.word	0x000000a0
        /*0460*/ 	.short	0x010a
        /*0462*/ 	.byte	0xff
	.zero		1


	//   ....[53]....
        /*0464*/ 	.word	0x00002f40
        /*0468*/ 	.word	0x00000000
        /*046c*/ 	.word	0x00000000
        /*0470*/ 	.short	0x0101
        /*0472*/ 	.byte	0xff
	.zero		1


	//   ....[54]....
        /*0474*/ 	.word	0x00002fd0
        /*0478*/ 	.word	0x000000ff
        /*047c*/ 	.word	0x000000b0
        /*0480*/ 	.short	0x0106
        /*0482*/ 	.byte	0x04
	.zero		1


	//   ....[55]....
        /*0484*/ 	.word	0x00002ff0
        /*0488*/ 	.word	0x000000ff
        /*048c*/ 	.word	0x000000b0
        /*0490*/ 	.short	0x010a
        /*0492*/ 	.byte	0x04
	.zero		1


	//   ....[56]....
        /*0494*/ 	.word	0x00003080
        /*0498*/ 	.word	0x000000ff
        /*049c*/ 	.word	0x000000b0
        /*04a0*/ 	.short	0x0106
        /*04a2*/ 	.byte	0x07
	.zero		1


	//   ....[57]....
        /*04a4*/ 	.word	0x000030c0
        /*04a8*/ 	.word	0x00000000
        /*04ac*/ 	.word	0x000000b0
        /*04b0*/ 	.short	0x010a
        /*04b2*/ 	.byte	0xff
	.zero		1


	//   ....[58]....
        /*04b4*/ 	.word	0x00003300
        /*04b8*/ 	.word	0x000000ff
        /*04bc*/ 	.word	0x00000008
        /*04c0*/ 	.short	0x010a
        /*04c2*/ 	.byte	0x05
	.zero		1


	//   ....[59]....
        /*04c4*/ 	.word	0x00003320
        /*04c8*/ 	.word	0x000000ff
        /*04cc*/ 	.word	0x00000008
        /*04d0*/ 	.short	0x010a
        /*04d2*/ 	.byte	0x05
	.zero		1


	//   ....[60]....
        /*04d4*/ 	.word	0x000034b0
        /*04d8*/ 	.word	0x000000ff
        /*04dc*/ 	.word	0x00000008
        /*04e0*/ 	.short	0x010a
        /*04e2*/ 	.byte	0x05
	.zero		1


	//   ....[61]....
        /*04e4*/ 	.word	0x000034d0
        /*04e8*/ 	.word	0x000000ff
        /*04ec*/ 	.word	0x00000008
        /*04f0*/ 	.short	0x010a
        /*04f2*/ 	.byte	0x05
	.zero		1


	//   ....[62]....
        /*04f4*/ 	.word	0x00003590
        /*04f8*/ 	.word	0x000000ff
        /*04fc*/ 	.word	0x00000000
        /*0500*/ 	.short	0x0101
        /*0502*/ 	.byte	0x04
	.zero		1


	//   ....[63]....
        /*0504*/ 	.word	0x000038d0
        /*0508*/ 	.word	0x00000000
        /*050c*/ 	.word	0x000000a0
        /*0510*/ 	.short	0x010a
        /*0512*/ 	.byte	0xff
	.zero		1


	//   ....[64]....
        /*0514*/ 	.word	0x00003990
        /*0518*/ 	.word	0x00000000
        /*051c*/ 	.word	0x00000000
        /*0520*/ 	.short	0x0101
        /*0522*/ 	.byte	0xff
	.zero		1


	//   ....[65]....
        /*0524*/ 	.word	0x00003a50
        /*0528*/ 	.word	0x000000ff
        /*052c*/ 	.word	0x00000000
        /*0530*/ 	.short	0x010a
        /*0532*/ 	.byte	0x04
	.zero		1


	//   ....[66]....
        /*0534*/ 	.word	0x00003a60
        /*0538*/ 	.word	0x000000ff
        /*053c*/ 	.word	0x000000d0
        /*0540*/ 	.short	0x010a
        /*0542*/ 	.byte	0x1f
	.zero		1


	//   ....[67]....
        /*0544*/ 	.word	0x00003b10
        /*0548*/ 	.word	0x000000ff
        /*054c*/ 	.word	0x00000000
        /*0550*/ 	.short	0x010a
        /*0552*/ 	.byte	0x05
	.zero		1


	//   ....[68]....
        /*0554*/ 	.word	0x00003c40
        /*0558*/ 	.word	0x000000ff
        /*055c*/ 	.word	0x00000000
        /*0560*/ 	.short	0x010a
        /*0562*/ 	.byte	0x04
	.zero		1


	//   ....[69]....
        /*0564*/ 	.word	0x00003f40
        /*0568*/ 	.word	0x000000ff
        /*056c*/ 	.word	0x00000000
        /*0570*/ 	.short	0x010a
        /*0572*/ 	.byte	0x04
	.zero		1


	//   ....[70]....
        /*0574*/ 	.word	0x00003fe0
        /*0578*/ 	.word	0x00000000
        /*057c*/ 	.word	0x00000000
        /*0580*/ 	.short	0x010a
        /*0582*/ 	.byte	0xff
	.zero		1


	//   ....[71]....
        /*0584*/ 	.word	0x00004020
        /*0588*/ 	.word	0x00000000
        /*058c*/ 	.word	0x00000000
        /*0590*/ 	.short	0x010a
        /*0592*/ 	.byte	0xff
	.zero		1


	//   ....[72]....
        /*0594*/ 	.word	0x00004090
        /*0598*/ 	.word	0x000000ff
        /*059c*/ 	.word	0x00000000
        /*05a0*/ 	.short	0x0101
        /*05a2*/ 	.byte	0x04
	.zero		1


	//   ....[73]....
        /*05a4*/ 	.word	0x000040d0
        /*05a8*/ 	.word	0x000000ff
        /*05ac*/ 	.word	0x00000100
        /*05b0*/ 	.short	0x010a
        /*05b2*/ 	.byte	0x1a
	.zero		1


	//   ....[74]....
        /*05b4*/ 	.word	0x00004120
        /*05b8*/ 	.word	0x000000ff
        /*05bc*/ 	.word	0x00000000
        /*05c0*/ 	.short	0x0101
        /*05c2*/ 	.byte	0x04
	.zero		1


	//   ....[75]....
        /*05c4*/ 	.word	0x000045c0
        /*05c8*/ 	.word	0x0000000c
        /*05cc*/ 	.word	0x000000a0
        /*05d0*/ 	.short	0x010a
        /*05d2*/ 	.byte	0xff
	.zero		1


	//   ....[76]....
        /*05d4*/ 	.word	0x00004730
        /*05d8*/ 	.word	0x00000000
        /*05dc*/ 	.word	0x00000000
        /*05e0*/ 	.short	0x0101
        /*05e2*/ 	.byte	0xff
	.zero		1


	//   ....[77]....
        /*05e4*/ 	.word	0x00004bc0
        /*05e8*/ 	.word	0x000000ff
        /*05ec*/ 	.word	0x00000098
        /*05f0*/ 	.short	0x010a
        /*05f2*/ 	.byte	0x15
	.zero		1


	//   ....[78]....
        /*05f4*/ 	.word	0x00004d40
        /*05f8*/ 	.word	0x000000ff
        /*05fc*/ 	.word	0x00000070
        /*0600*/ 	.short	0x010a
        /*0602*/ 	.byte	0x15
	.zero		1


	//   ....[79]....
        /*0604*/ 	.word	0x00004ec0
        /*0608*/ 	.word	0x000000ff
        /*060c*/ 	.word	0x00000050
        /*0610*/ 	.short	0x010b
        /*0612*/ 	.byte	0x15
	.zero		1


	//   ....[80]....
        /*0614*/ 	.word	0x00004ed0
        /*0618*/ 	.word	0x000000ff
        /*061c*/ 	.word	0x00000000
        /*0620*/ 	.short	0x0101
        /*0622*/ 	.byte	0x06
	.zero		1


	//   ....[81]....
        /*0624*/ 	.word	0x00004ee0
        /*0628*/ 	.word	0x000000ff
        /*062c*/ 	.word	0x00000078
        /*0630*/ 	.short	0x010a
        /*0632*/ 	.byte	0x15
	.zero		1


	//   ....[82]....
        /*0634*/ 	.word	0x00005040
        /*0638*/ 	.word	0x000000ff
        /*063c*/ 	.word	0x00000058
        /*0640*/ 	.short	0x010b
        /*0642*/ 	.byte	0x15
	.zero		1


	//   ....[83]....
        /*0644*/ 	.word	0x00005050
        /*0648*/ 	.word	0x000000ff
        /*064c*/ 	.word	0x00000000
        /*0650*/ 	.short	0x0101
        /*0652*/ 	.byte	0x06
	.zero		1


	//   ....[84]....
        /*0654*/ 	.word	0x00005060
        /*0658*/ 	.word	0x000000ff
        /*065c*/ 	.word	0x00000080
        /*0660*/ 	.short	0x010a
        /*0662*/ 	.byte	0x15
	.zero		1


	//   ....[85]....
        /*0664*/ 	.word	0x000051b0
        /*0668*/ 	.word	0x000000ff
        /*066c*/ 	.word	0x00000060
        /*0670*/ 	.short	0x010b
        /*0672*/ 	.byte	0x15
	.zero		1


	//   ....[86]....
        /*0674*/ 	.word	0x000051c0
        /*0678*/ 	.word	0x000000ff
        /*067c*/ 	.word	0x00000000
        /*0680*/ 	.short	0x0101
        /*0682*/ 	.byte	0x06
	.zero		1


	//   ....[87]....
        /*0684*/ 	.word	0x000051d0
        /*0688*/ 	.word	0x000000ff
        /*068c*/ 	.word	0x00000088
        /*0690*/ 	.short	0x010a
        /*0692*/ 	.byte	0x15
	.zero		1


	//   ....[88]....
        /*0694*/ 	.word	0x000053d0
        /*0698*/ 	.word	0x000000ff
        /*069c*/ 	.word	0x00000068
        /*06a0*/ 	.short	0x010b
        /*06a2*/ 	.byte	0x15
	.zero		1


	//   ....[89]....
        /*06a4*/ 	.word	0x000053e0
        /*06a8*/ 	.word	0x000000ff
        /*06ac*/ 	.word	0x00000000
        /*06b0*/ 	.short	0x0101
        /*06b2*/ 	.byte	0x25
	.zero		1


	//   ....[90]....
        /*06b4*/ 	.word	0x00005410
        /*06b8*/ 	.word	0x000000ff
        /*06bc*/ 	.word	0x00000070
        /*06c0*/ 	.short	0x010a
        /*06c2*/ 	.byte	0x15
	.zero		1


	//   ....[91]....
        /*06c4*/ 	.word	0x00005430
        /*06c8*/ 	.word	0x000000ff
        /*06cc*/ 	.word	0x00000078
        /*06d0*/ 	.short	0x010a
        /*06d2*/ 	.byte	0x15
	.zero		1


	//   ....[92]....
        /*06d4*/ 	.word	0x00005450
        /*06d8*/ 	.word	0x000000ff
        /*06dc*/ 	.word	0x00000080
        /*06e0*/ 	.short	0x010a
        /*06e2*/ 	.byte	0x15
	.zero		1


	//   ....[93]....
        /*06e4*/ 	.word	0x00005490
        /*06e8*/ 	.word	0x00000000
        /*06ec*/ 	.word	0x00000088
        /*06f0*/ 	.short	0x010a
        /*06f2*/ 	.byte	0xff
	.zero		1


	//   ....[94]....
        /*06f4*/ 	.word	0x000057c0
        /*06f8*/ 	.word	0x00000003
        /*06fc*/ 	.word	0x000000a0
        /*0700*/ 	.short	0x010a
        /*0702*/ 	.byte	0xff
	.zero		1


	//   ....[95]....
        /*0704*/ 	.word	0x00005940
        /*0708*/ 	.word	0x00000000
        /*070c*/ 	.word	0x00000000
        /*0710*/ 	.short	0x0101
        /*0712*/ 	.byte	0xff
	.zero		1


	//   ....[96]....
        /*0714*/ 	.word	0x000064a0
        /*0718*/ 	.word	0x00000003
        /*071c*/ 	.word	0x00000050
        /*0720*/ 	.short	0x010a
        /*0722*/ 	.byte	0xff
	.zero		1


	//   ....[97]....
        /*0724*/ 	.word	0x000064e0
        /*0728*/ 	.word	0x000000a3
        /*072c*/ 	.word	0x000000c0
        /*0730*/ 	.short	0x010a
        /*0732*/ 	.byte	0xff
	.zero		1


	//   ....[98]....
        /*0734*/ 	.word	0x00006610
        /*0738*/ 	.word	0x00000003
        /*073c*/ 	.word	0x00000050
        /*0740*/ 	.short	0x010a
        /*0742*/ 	.byte	0xff
	.zero		1


	//   ....[99]....
        /*0744*/ 	.word	0x00006750
        /*0748*/ 	.word	0x00000000
        /*074c*/ 	.word	0x00000000
        /*0750*/ 	.short	0x0101
        /*0752*/ 	.byte	0xff
	.zero		1


	//   ....[100]....
        /*0754*/ 	.word	0x000067d0
        /*0758*/ 	.word	0x000000a3
        /*075c*/ 	.word	0x000000c0
        /*0760*/ 	.short	0x010a
        /*0762*/ 	.byte	0xff
	.zero		1


	//   ....[101]....
        /*0764*/ 	.word	0x00007b80
        /*0768*/ 	.word	0x000000bf
        /*076c*/ 	.word	0x00000050
        /*0770*/ 	.short	0x010a
        /*0772*/ 	.byte	0xff
	.zero		1


	//   ....[102]....
        /*0774*/ 	.word	0x00007c50
        /*0778*/ 	.word	0x000000bf
        /*077c*/ 	.word	0x00000050
        /*0780*/ 	.short	0x010a
        /*0782*/ 	.byte	0xff
	.zero		1


	//   ....[103]....
        /*0784*/ 	.word	0x00007d90
        /*0788*/ 	.word	0x00000000
        /*078c*/ 	.word	0x00000000
        /*0790*/ 	.short	0x0101
        /*0792*/ 	.byte	0xff
	.zero		1


	//   ....[104]....
        /*0794*/ 	.word	0x00009130
        /*0798*/ 	.word	0x00000000
        /*079c*/ 	.word	0x00000050
        /*07a0*/ 	.short	0x010a
        /*07a2*/ 	.byte	0xff
	.zero		1


	//   ....[105]....
        /*07a4*/ 	.word	0x00009200
        /*07a8*/ 	.word	0x00000000
        /*07ac*/ 	.word	0x00000050
        /*07b0*/ 	.short	0x010a
        /*07b2*/ 	.byte	0xff
	.zero		1


	//   ....[106]....
        /*07b4*/ 	.word	0x00009340
        /*07b8*/ 	.word	0x00000000
        /*07bc*/ 	.word	0x00000000
        /*07c0*/ 	.short	0x0101
        /*07c2*/ 	.byte	0xff
	.zero		1


	//   ....[107]....
        /*07c4*/ 	.word	0x0000a710
        /*07c8*/ 	.word	0x00000000
        /*07cc*/ 	.word	0x00000050
        /*07d0*/ 	.short	0x010a
        /*07d2*/ 	.byte	0xff
	.zero		1


	//   ....[108]....
        /*07d4*/ 	.word	0x0000a7e0
        /*07d8*/ 	.word	0x00000000
        /*07dc*/ 	.word	0x00000050
        /*07e0*/ 	.short	0x010a
        /*07e2*/ 	.byte	0xff
	.zero		1


	//   ....[109]....
        /*07e4*/ 	.word	0x0000a920
        /*07e8*/ 	.word	0x00000000
        /*07ec*/ 	.word	0x00000000
        /*07f0*/ 	.short	0x0101
        /*07f2*/ 	.byte	0xff
	.zero		1


	//   ....[110]....
        /*07f4*/ 	.word	0x0000ad50
        /*07f8*/ 	.word	0x000000a3
        /*07fc*/ 	.word	0x00000000
        /*0800*/ 	.short	0x0101
        /*0802*/ 	.byte	0xff
	.zero		1


	//   ....[111]....
        /*0804*/ 	.word	0x0000bdc0
        /*0808*/ 	.word	0x00000003
        /*080c*/ 	.word	0x000000f0
        /*0810*/ 	.short	0x010a
        /*0812*/ 	.byte	0xff
	.zero		1


	//   ....[112]....
        /*0814*/ 	.word	0x0000be20
        /*0818*/ 	.word	0x00000000
        /*081c*/ 	.word	0x00000028
        /*0820*/ 	.short	0x010a
        /*0822*/ 	.byte	0xff
	.zero		1


	//   ....[113]....
        /*0824*/ 	.word	0x0000be80
        /*0828*/ 	.word	0x00000000
        /*082c*/ 	.word	0x00000028
        /*0830*/ 	.short	0x010a
        /*0832*/ 	.byte	0xff
	.zero		1


	//   ....[114]....
        /*0834*/ 	.word	0x0000bed0
        /*0838*/ 	.word	0x00000003
        /*083c*/ 	.word	0x000000a0
        /*0840*/ 	.short	0x010a
        /*0842*/ 	.byte	0xff
	.zero		1


	//   ....[115]....
        /*0844*/ 	.word	0x0000bf30
        /*0848*/ 	.word	0x00000000
        /*084c*/ 	.word	0x00000000
        /*0850*/ 	.short	0x010a
        /*0852*/ 	.byte	0xff
	.zero		1


	//   ....[116]....
        /*0854*/ 	.word	0x0000bf90
        /*0858*/ 	.word	0x00000000
        /*085c*/ 	.word	0x00000000
        /*0860*/ 	.short	0x010a
        /*0862*/ 	.byte	0xff
	.zero		1


	//   ....[117]....
        /*0864*/ 	.word	0x0000bff0
        /*0868*/ 	.word	0x00000000
        /*086c*/ 	.word	0x00000000
        /*0870*/ 	.short	0x010a
        /*0872*/ 	.byte	0xff
	.zero		1


	//   ....[118]....
        /*0874*/ 	.word	0x0000c050
        /*0878*/ 	.word	0x00000000
        /*087c*/ 	.word	0x00000000
        /*0880*/ 	.short	0x010a
        /*0882*/ 	.byte	0xff
	.zero		1


	//   ....[119]....
        /*0884*/ 	.word	0x0000c0a0
        /*0888*/ 	.word	0x00000000
        /*088c*/ 	.word	0x000000e0
        /*0890*/ 	.short	0x010a
        /*0892*/ 	.byte	0xff
	.zero		1


	//   ....[120]....
        /*0894*/ 	.word	0x0000c100
        /*0898*/ 	.word	0x00000000
        /*089c*/ 	.word	0x000000b0
        /*08a0*/ 	.short	0x010a
        /*08a2*/ 	.byte	0xff
	.zero		1


	//   ....[121]....
        /*08a4*/ 	.word	0x0000c150
        /*08a8*/ 	.word	0x00000000
        /*08ac*/ 	.word	0x000000a0
        /*08b0*/ 	.short	0x010a
        /*08b2*/ 	.byte	0xff
	.zero		1


	//   ....[122]....
        /*08b4*/ 	.word	0x0000c1b0
        /*08b8*/ 	.word	0x00000000
        /*08bc*/ 	.word	0x000000b0
        /*08c0*/ 	.short	0x010a
        /*08c2*/ 	.byte	0xff
	.zero		1


	//   ....[123]....
        /*08c4*/ 	.word	0x0000c210
        /*08c8*/ 	.word	0x00000005
        /*08cc*/ 	.word	0x00000008
        /*08d0*/ 	.short	0x010a
        /*08d2*/ 	.byte	0xff
	.zero		1


	//   ....[124]....
        /*08d4*/ 	.word	0x0000c300
        /*08d8*/ 	.word	0x00000003
        /*08dc*/ 	.word	0x00000008
        /*08e0*/ 	.short	0x010a
        /*08e2*/ 	.byte	0xff
	.zero		1


	//   ....[125]....
        /*08e4*/ 	.word	0x0000c350
        /*08e8*/ 	.word	0x00000000
        /*08ec*/ 	.word	0x000000a0
        /*08f0*/ 	.short	0x010a
        /*08f2*/ 	.byte	0xff
	.zero		1


	//   ....[126]....
        /*08f4*/ 	.word	0x0000c3b0
        /*08f8*/ 	.word	0x00000000
        /*08fc*/ 	.word	0x000000d0
        /*0900*/ 	.short	0x010a
        /*0902*/ 	.byte	0xff
	.zero		1


	//   ....[127]....
        /*0904*/ 	.word	0x0000c410
        /*0908*/ 	.word	0x00000000
        /*090c*/ 	.word	0x00000000
        /*0910*/ 	.short	0x010a
        /*0912*/ 	.byte	0xff
	.zero		1


	//   ....[128]....
        /*0914*/ 	.word	0x0000c470
        /*0918*/ 	.word	0x00000000
        /*091c*/ 	.word	0x00000000
        /*0920*/ 	.short	0x010a
        /*0922*/ 	.byte	0xff
	.zero		1


	//   ....[129]....
        /*0924*/ 	.word	0x0000c4d0
        /*0928*/ 	.word	0x00000000
        /*092c*/ 	.word	0x00000100
        /*0930*/ 	.short	0x010a
        /*0932*/ 	.byte	0xff
	.zero		1


	//   ....[130]....
        /*0934*/ 	.word	0x0000c520
        /*0938*/ 	.word	0x0000000c
        /*093c*/ 	.word	0x000000a0
        /*0940*/ 	.short	0x010a
        /*0942*/ 	.byte	0xff
	.zero		1


	//   ....[131]....
        /*0944*/ 	.word	0x0000c580
        /*0948*/ 	.word	0x00000000
        /*094c*/ 	.word	0x00000098
        /*0950*/ 	.short	0x010a
        /*0952*/ 	.byte	0xff
	.zero		1


	//   ....[132]....
        /*0954*/ 	.word	0x0000c5e0
        /*0958*/ 	.word	0x00000000
        /*095c*/ 	.word	0x00000070
        /*0960*/ 	.short	0x010a
        /*0962*/ 	.byte	0xff
	.zero		1


	//   ....[133]....
        /*0964*/ 	.word	0x0000c640
        /*0968*/ 	.word	0x00000000
        /*096c*/ 	.word	0x00000078
        /*0970*/ 	.short	0x010a
        /*0972*/ 	.byte	0xff
	.zero		1


	//   ....[134]....
        /*0974*/ 	.word	0x0000c6a0
        /*0978*/ 	.word	0x00000000
        /*097c*/ 	.word	0x00000080
        /*0980*/ 	.short	0x010a
        /*0982*/ 	.byte	0xff
	.zero		1


	//   ....[135]....
        /*0984*/ 	.word	0x0000c700
        /*0988*/ 	.word	0x00000000
        /*098c*/ 	.word	0x00000088
        /*0990*/ 	.short	0x010a
        /*0992*/ 	.byte	0xff
	.zero		1


	//   ....[136]....
        /*0994*/ 	.word	0x0000c760
        /*0998*/ 	.word	0x00000000
        /*099c*/ 	.word	0x00000070
        /*09a0*/ 	.short	0x010a
        /*09a2*/ 	.byte	0xff
	.zero		1


	//   ....[137]....
        /*09a4*/ 	.word	0x0000c7c0
        /*09a8*/ 	.word	0x00000000
        /*09ac*/ 	.word	0x00000078
        /*09b0*/ 	.short	0x010a
        /*09b2*/ 	.byte	0xff
	.zero		1


	//   ....[138]....
        /*09b4*/ 	.word	0x0000c820
        /*09b8*/ 	.word	0x00000000
        /*09bc*/ 	.word	0x00000080
        /*09c0*/ 	.short	0x010a
        /*09c2*/ 	.byte	0xff
	.zero		1


	//   ....[139]....
        /*09c4*/ 	.word	0x0000c870
        /*09c8*/ 	.word	0x00000003
        /*09cc*/ 	.word	0x000000a0
        /*09d0*/ 	.short	0x010a
        /*09d2*/ 	.byte	0xff
	.zero		1


	//   ....[140]....
        /*09d4*/ 	.word	0x0000c8c0
        /*09d8*/ 	.word	0x00000003
        /*09dc*/ 	.word	0x00000050
        /*09e0*/ 	.short	0x010a
        /*09e2*/ 	.byte	0xff
	.zero		1


	//   ....[141]....
        /*09e4*/ 	.word	0x0000c910
        /*09e8*/ 	.word	0x000000a3
        /*09ec*/ 	.word	0x000000c0
        /*09f0*/ 	.short	0x010a
        /*09f2*/ 	.byte	0xff
	.zero		1


	//   ....[142]....
        /*09f4*/ 	.word	0x0000c960
        /*09f8*/ 	.word	0x000000bf
        /*09fc*/ 	.word	0x00000050
        /*0a00*/ 	.short	0x010a
        /*0a02*/ 	.byte	0xff
	.zero		1


	//   ....[143]....
        /*0a04*/ 	.word	0x0000c9b0
        /*0a08*/ 	.word	0x00000000
        /*0a0c*/ 	.word	0x00000050
        /*0a10*/ 	.short	0x010a
        /*0a12*/ 	.byte	0xff
	.zero		1


	//   ....[144]....
        /*0a14*/ 	.word	0x0000ca00
        /*0a18*/ 	.word	0x00000000
        /*0a1c*/ 	.word	0x00000050
        /*0a20*/ 	.short	0x010a
        /*0a22*/ 	.byte	0xff
	.zero		1


	//----- nvinfo : EIATTR_NUM_MBARRIERS
	.align		4
.L_48:
        /*0a24*/ 	.byte	0x03, 0x38
        /*0a26*/ 	.short	0x0021


	//----- nvinfo : EIATTR_EXIT_INSTR_OFFSETS
	.align		4
        /*0a28*/ 	.byte	0x04, 0x1c
        /*0a2a*/ 	.short	(.L_50 - .L_49)


	//   ....[0]....
.L_49:
        /*0a2c*/ 	.word	0x00002ba0


	//   ....[1]....
        /*0a30*/ 	.word	0x00003090


	//   ....[2]....
        /*0a34*/ 	.word	0x000030f0


	//   ....[3]....
        /*0a38*/ 	.word	0x00004350


	//   ....[4]....
        /*0a3c*/ 	.word	0x000054c0


	//   ....[5]....
        /*0a40*/ 	.word	0x00005500


	//   ....[6]....
        /*0a44*/ 	.word	0x0000bdb0


	//----- nvinfo : EIATTR_MAX_THREADS
	.align		4
.L_50:
        /*0a48*/ 	.byte	0x04, 0x05
        /*0a4a*/ 	.short	(.L_52 - .L_51)
.L_51:
        /*0a4c*/ 	.word	0x00000100
        /*0a50*/ 	.word	0x00000001
        /*0a54*/ 	.word	0x00000001


	//----- nvinfo : EIATTR_CRS_STACK_SIZE
	.align		4
.L_52:
        /*0a58*/ 	.byte	0x04, 0x1e
        /*0a5a*/ 	.short	(.L_54 - .L_53)
.L_53:
        /*0a5c*/ 	.word	0x00000000


	//----- nvinfo : EIATTR_CBANK_PARAM_SIZE
	.align		4
.L_54:
        /*0a60*/ 	.byte	0x03, 0x19
        /*0a62*/ 	.short	0x0800


	//----- nvinfo : EIATTR_PARAM_CBANK
	.align		4
        /*0a64*/ 	.byte	0x04, 0x0a
        /*0a66*/ 	.short	(.L_56 - .L_55)
	.align		4
.L_55:
        /*0a68*/ 	.word	index@(.nv.constant0._ZN7cutlass13device_kernelINS_4gemm6kernel13GemmUniversalIN4cute5tupleIJiiiiEEENS1_10collective13CollectiveMmaINS1_35MainloopSm100TmaUmmaWarpSpecializedILi5ELi2ELi2ENS5_IJNS4_1CILi2EEESB_NSA_ILi1EEEEEEEENS5_IJNSA_ILi256EEESF_NSA_ILi128EEEEEENS_12float_e4m3_tENS5_IJlSC_lEEESI_SJ_NS4_8TiledMMAINS4_8MMA_AtomIJNS4_10MMA_TraitsINS4_25SM100_MMA_F8F6F4_2x1SM_SSEJSI_SI_fSF_SF_NS4_17integral_constantINS4_4UMMA5MajorELSQ_0EEESR_NSO_INSP_7ScaleInELSS_0EEEST_EEEEEENS4_6LayoutINS5_IJSC_SC_SC_EEENS5_IJNSA_ILi0EEESY_SY_EEEEENS5_IJNS4_10UnderscoreES11_S11_EEEEENS4_28SM100_TMA_2SM_LOAD_MULTICASTENS4_14ComposedLayoutINS4_7SwizzleILi3ELi4ELi3EEENS4_18smem_ptr_flag_bitsILi8EEENSW_INS5_IJNSA_ILi8EEESG_EEENS5_IJSG_SC_EEEEEEEvNS4_8identityENS4_18SM100_TMA_2SM_LOADES1E_vS1F_EENS_8epilogue10collective18CollectiveEpilogueINS1I_23Sm100TmaWarpSpecializedILi4ELi2ELi64ELb0ELb0EEEJNS5_IJSG_SF_SG_EEENS5_IJNSW_ISG_SC_EENSW_INSA_ILi64EEESC_EEEEESI_SJ_SI_SJ_NS1I_6fusion15FusionCallbacksIS1M_NS1S_17LinearCombinationISI_fSI_fLNS_15FloatRoundStyleE2EEES1N_S1R_JEEENS4_5SM1004TMEM4LOAD26SM100_TMEM_LOAD_32dp32b64xENS4_13SM90_TMA_LOADENS15_INS16_ILi2ELi4ELi3EEES19_NSW_INS5_IJS1A_S1P_EEENS5_IJS1P_SC_EEEEEEENS4_39AutoVectorizingCopyWithAssumedAlignmentILi128EEENS4_14SM90_TMA_STOREES27_S29_S29_EEEvvEEEEvNT_6ParamsE)
        /*0a6c*/ 	.short	0x0380
        /*0a6e*/ 	.short	0x0800


	//----- nvinfo : EIATTR_SW_WAR
	.align		4
.L_56:
        /*0a70*/ 	.byte	0x04, 0x36
        /*0a72*/ 	.short	(.L_58 - .L_57)
.L_57:
        /*0a74*/ 	.word	0x00000008
.L_58:


//--------------------- .nv.callgraph             --------------------------
	.section	.nv.callgraph,"",@"SHT_CUDA_CALLGRAPH"
	.align	4
	.sectionentsize	8
	.align		4
        /*0000*/ 	.word	0x00000000
	.align		4
        /*0004*/ 	.word	0xffffffff
	.align		4
        /*0008*/ 	.word	index@(_ZN7cutlass13device_kernelINS_4gemm6kernel13GemmUniversalIN4cute5tupleIJiiiiEEENS1_10collective13CollectiveMmaINS1_35MainloopSm100TmaUmmaWarpSpecializedILi5ELi2ELi2ENS5_IJNS4_1CILi2EEESB_NSA_ILi1EEEEEEEENS5_IJNSA_ILi256EEESF_NSA_ILi128EEEEEENS_12float_e4m3_tENS5_IJlSC_lEEESI_SJ_NS4_8TiledMMAINS4_8MMA_AtomIJNS4_10MMA_TraitsINS4_25SM100_MMA_F8F6F4_2x1SM_SSEJSI_SI_fSF_SF_NS4_17integral_constantINS4_4UMMA5MajorELSQ_0EEESR_NSO_INSP_7ScaleInELSS_0EEEST_EEEEEENS4_6LayoutINS5_IJSC_SC_SC_EEENS5_IJNSA_ILi0EEESY_SY_EEEEENS5_IJNS4_10UnderscoreES11_S11_EEEEENS4_28SM100_TMA_2SM_LOAD_MULTICASTENS4_14ComposedLayoutINS4_7SwizzleILi3ELi4ELi3EEENS4_18smem_ptr_flag_bitsILi8EEENSW_INS5_IJNSA_ILi8EEESG_EEENS5_IJSG_SC_EEEEEEEvNS4_8identityENS4_18SM100_TMA_2SM_LOADES1E_vS1F_EENS_8epilogue10collective18CollectiveEpilogueINS1I_23Sm100TmaWarpSpecializedILi4ELi2ELi64ELb0ELb0EEEJNS5_IJSG_SF_SG_EEENS5_IJNSW_ISG_SC_EENSW_INSA_ILi64EEESC_EEEEESI_SJ_SI_SJ_NS1I_6fusion15FusionCallbacksIS1M_NS1S_17LinearCombinationISI_fSI_fLNS_15FloatRoundStyleE2EEES1N_S1R_JEEENS4_5SM1004TMEM4LOAD26SM100_TMEM_LOAD_32dp32b64xENS4_13SM90_TMA_LOADENS15_INS16_ILi2ELi4ELi3EEES19_NSW_INS5_IJS1A_S1P_EEENS5_IJS1P_SC_EEEEEEENS4_39AutoVectorizingCopyWithAssumedAlignmentILi128EEENS4_14SM90_TMA_STOREES27_S29_S29_EEEvvEEEEvNT_6ParamsE)
	.align		4
        /*000c*/ 	.word	index@(__assertfail)
	.align		4
        /*0010*/ 	.word	0x00000000
	.align		4
        /*0014*/ 	.word	0xfffffffe
	.align		4
        /*0018*/ 	.word	0x00000000
	.align		4
        /*001c*/ 	.word	0xfffffffd
	.align		4
        /*0020*/ 	.word	0x00000000
	.align		4
        /*0024*/ 	.word	0xfffffffc


//--------------------- .nv.constant4             --------------------------
	.section	.nv.constant4,"a",@progbits
	.align	8
	.align		8
.nv.constant4:
        /*0000*/ 	.dword	__assertfail
	.align		8
        /*0008*/ 	.dword	__unnamed_1
	.align		8
        /*0010*/ 	.dword	__unnamed_2
	.align		8
        /*0018*/ 	.dword	__unnamed_3
	.align		8
        /*0020*/ 	.dword	_ZN39_INTERNAL_5ea4395e_4_k_cu_716b2b86_88084cuda3std3__45__cpo5beginE
	.align		8
        /*0028*/ 	.dword	_ZN39_INTERNAL_5ea4395e_4_k_cu_716b2b86_88084cuda3std3__45__cpo3endE
	.align		8
        /*0030*/ 	.dword	_ZN39_INTERNAL_5ea4395e_4_k_cu_716b2b86_88084cuda3std3__45__cpo6cbeginE
	.align		8
        /*0038*/ 	.dword	_ZN39_INTERNAL_5ea4395e_4_k_cu_716b2b86_88084cuda3std3__45__cpo4cendE
	.align		8
        /*0040*/ 	.dword	_ZN39_INTERNAL_5ea4395e_4_k_cu_716b2b86_88084cuda3std3__441_GLOBAL__N__5ea4395e_4_k_cu_716b2b86_88086ignoreE
	.align		8
        /*0048*/ 	.dword	_ZN39_INTERNAL_5ea4395e_4_k_cu_716b2b86_88084cuda3std3__419piecewise_constructE
	.align		8
        /*0050*/ 	.dword	_ZN39_INTERNAL_5ea4395e_4_k_cu_716b2b86_88084cuda3std3__48in_placeE
	.align		8
        /*0058*/ 	.dword	_ZN39_INTERNAL_5ea4395e_4_k_cu_716b2b86_88084cuda3std6ranges3__45__cpo4swapE
	.align		8
        /*0060*/ 	.dword	_ZN39_INTERNAL_5ea4395e_4_k_cu_716b2b86_88084cuda3std6ranges3__45__cpo9iter_moveE
	.align		8
        /*0068*/ 	.dword	_ZN39_INTERNAL_5ea4395e_4_k_cu_716b2b86_88084cute7productE
	.align		8
        /*0070*/ 	.dword	_ZN39_INTERNAL_5ea4395e_4_k_cu_716b2b86_88084cute1_E
	.align		8
        /*0078*/ 	.dword	$str$25
	.align		8
        /*0080*/ 	.dword	$str$26
	.align		8
        /*0088*/ 	.dword	$str$27
	.align		8
        /*0090*/ 	.dword	$str$28


//--------------------- .text._ZN7cutlass13device_kernelINS_4gemm6kernel13GemmUniversalIN4cute5tupleIJiiiiEEENS1_10collective13CollectiveMmaINS1_35MainloopSm100TmaUmmaWarpSpecializedILi5ELi2ELi2ENS5_IJNS4_1CILi2EEESB_NSA_ILi1EEEEEEEENS5_IJNSA_ILi256EEESF_NSA_ILi128EEEEEENS_12float_e4m3_tENS5_IJlSC_lEEESI_SJ_NS4_8TiledMMAINS4_8MMA_AtomIJNS4_10MMA_TraitsINS4_25SM100_MMA_F8F6F4_2x1SM_SSEJSI_SI_fSF_SF_NS4_17integral_constantINS4_4UMMA5MajorELSQ_0EEESR_NSO_INSP_7ScaleInELSS_0EEEST_EEEEEENS4_6LayoutINS5_IJSC_SC_SC_EEENS5_IJNSA_ILi0EEESY_SY_EEEEENS5_IJNS4_10UnderscoreES11_S11_EEEEENS4_28SM100_TMA_2SM_LOAD_MULTICASTENS4_14ComposedLayoutINS4_7SwizzleILi3ELi4ELi3EEENS4_18smem_ptr_flag_bitsILi8EEENSW_INS5_IJNSA_ILi8EEESG_EEENS5_IJSG_SC_EEEEEEEvNS4_8identityENS4_18SM100_TMA_2SM_LOADES1E_vS1F_EENS_8epilogue10collective18CollectiveEpilogueINS1I_23Sm100TmaWarpSpecializedILi4ELi2ELi64ELb0ELb0EEEJNS5_IJSG_SF_SG_EEENS5_IJNSW_ISG_SC_EENSW_INSA_ILi64EEESC_EEEEESI_SJ_SI_SJ_NS1I_6fusion15FusionCallbacksIS1M_NS1S_17LinearCombinationISI_fSI_fLNS_15FloatRoundStyleE2EEES1N_S1R_JEEENS4_5SM1004TMEM4LOAD26SM100_TMEM_LOAD_32dp32b64xENS4_13SM90_TMA_LOADENS15_INS16_ILi2ELi4ELi3EEES19_NSW_INS5_IJS1A_S1P_EEENS5_IJS1P_SC_EEEEEEENS4_39AutoVectorizingCopyWithAssumedAlignmentILi128EEENS4_14SM90_TMA_STOREES27_S29_S29_EEEvvEEEEvNT_6ParamsE --------------------------
	.section	.text._ZN7cutlass13device_kernelINS_4gemm6kernel13GemmUniversalIN4cute5tupleIJiiiiEEENS1_10collective13CollectiveMmaINS1_35MainloopSm100TmaUmmaWarpSpecializedILi5ELi2ELi2ENS5_IJNS4_1CILi2EEESB_NSA_ILi1EEEEEEEENS5_IJNSA_ILi256EEESF_NSA_ILi128EEEEEENS_12float_e4m3_tENS5_IJlSC_lEEESI_SJ_NS4_8TiledMMAINS4_8MMA_AtomIJNS4_10MMA_TraitsINS4_25SM100_MMA_F8F6F4_2x1SM_SSEJSI_SI_fSF_SF_NS4_17integral_constantINS4_4UMMA5MajorELSQ_0EEESR_NSO_INSP_7ScaleInELSS_0EEEST_EEEEEENS4_6LayoutINS5_IJSC_SC_SC_EEENS5_IJNSA_ILi0EEESY_SY_EEEEENS5_IJNS4_10UnderscoreES11_S11_EEEEENS4_28SM100_TMA_2SM_LOAD_MULTICASTENS4_14ComposedLayoutINS4_7SwizzleILi3ELi4ELi3EEENS4_18smem_ptr_flag_bitsILi8EEENSW_INS5_IJNSA_ILi8EEESG_EEENS5_IJSG_SC_EEEEEEEvNS4_8identityENS4_18SM100_TMA_2SM_LOADES1E_vS1F_EENS_8epilogue10collective18CollectiveEpilogueINS1I_23Sm100TmaWarpSpecializedILi4ELi2ELi64ELb0ELb0EEEJNS5_IJSG_SF_SG_EEENS5_IJNSW_ISG_SC_EENSW_INSA_ILi64EEESC_EEEEESI_SJ_SI_SJ_NS1I_6fusion15FusionCallbacksIS1M_NS1S_17LinearCombinationISI_fSI_fLNS_15FloatRoundStyleE2EEES1N_S1R_JEEENS4_5SM1004TMEM4LOAD26SM100_TMEM_LOAD_32dp32b64xENS4_13SM90_TMA_LOADENS15_INS16_ILi2ELi4ELi3EEES19_NSW_INS5_IJS1A_S1P_EEENS5_IJS1P_SC_EEEEEEENS4_39AutoVectorizingCopyWithAssumedAlignmentILi128EEENS4_14SM90_TMA_STOREES27_S29_S29_EEEvvEEEEvNT_6ParamsE,"ax",@progbits
	.align	128
.text._ZN7cutlass13device_kernelINS_4gemm6kernel13GemmUniversalIN4cute5tupleIJiiiiEEENS1_10collective13CollectiveMmaINS1_35MainloopSm100TmaUmmaWarpSpecializedILi5ELi2ELi2ENS5_IJNS4_1CILi2EEESB_NSA_ILi1EEEEEEEENS5_IJNSA_ILi256EEESF_NSA_ILi128EEEEEENS_12float_e4m3_tENS5_IJlSC_lEEESI_SJ_NS4_8TiledMMAINS4_8MMA_AtomIJNS4_10MMA_TraitsINS4_25SM100_MMA_F8F6F4_2x1SM_SSEJSI_SI_fSF_SF_NS4_17integral_constantINS4_4UMMA5MajorELSQ_0EEESR_NSO_INSP_7ScaleInELSS_0EEEST_EEEEEENS4_6LayoutINS5_IJSC_SC_SC_EEENS5_IJNSA_ILi0EEESY_SY_EEEEENS5_IJNS4_10UnderscoreES11_S11_EEEEENS4_28SM100_TMA_2SM_LOAD_MULTICASTENS4_14ComposedLayoutINS4_7SwizzleILi3ELi4ELi3EEENS4_18smem_ptr_flag_bitsILi8EEENSW_INS5_IJNSA_ILi8EEESG_EEENS5_IJSG_SC_EEEEEEEvNS4_8identityENS4_18SM100_TMA_2SM_LOADES1E_vS1F_EENS_8epilogue10collective18CollectiveEpilogueINS1I_23Sm100TmaWarpSpecializedILi4ELi2ELi64ELb0ELb0EEEJNS5_IJSG_SF_SG_EEENS5_IJNSW_ISG_SC_EENSW_INSA_ILi64EEESC_EEEEESI_SJ_SI_SJ_NS1I_6fusion15FusionCallbacksIS1M_NS1S_17LinearCombinationISI_fSI_fLNS_15FloatRoundStyleE2EEES1N_S1R_JEEENS4_5SM1004TMEM4LOAD26SM100_TMEM_LOAD_32dp32b64xENS4_13SM90_TMA_LOADENS15_INS16_ILi2ELi4ELi3EEES19_NSW_INS5_IJS1A_S1P_EEENS5_IJS1P_SC_EEEEEEENS4_39AutoVectorizingCopyWithAssumedAlignmentILi128EEENS4_14SM90_TMA_STOREES27_S29_S29_EEEvvEEEEvNT_6ParamsE:
        .type           _ZN7cutlass13device_kernelINS_4gemm6kernel13GemmUniversalIN4cute5tupleIJiiiiEEENS1_10collective13CollectiveMmaINS1_35MainloopSm100TmaUmmaWarpSpecializedILi5ELi2ELi2ENS5_IJNS4_1CILi2EEESB_NSA_ILi1EEEEEEEENS5_IJNSA_ILi256EEESF_NSA_ILi128EEEEEENS_12float_e4m3_tENS5_IJlSC_lEEESI_SJ_NS4_8TiledMMAINS4_8MMA_AtomIJNS4_10MMA_TraitsINS4_25SM100_MMA_F8F6F4_2x1SM_SSEJSI_SI_fSF_SF_NS4_17integral_constantINS4_4UMMA5MajorELSQ_0EEESR_NSO_INSP_7ScaleInELSS_0EEEST_EEEEEENS4_6LayoutINS5_IJSC_SC_SC_EEENS5_IJNSA_ILi0EEESY_SY_EEEEENS5_IJNS4_10UnderscoreES11_S11_EEEEENS4_28SM100_TMA_2SM_LOAD_MULTICASTENS4_14ComposedLayoutINS4_7SwizzleILi3ELi4ELi3EEENS4_18smem_ptr_flag_bitsILi8EEENSW_INS5_IJNSA_ILi8EEESG_EEENS5_IJSG_SC_EEEEEEEvNS4_8identityENS4_18SM100_TMA_2SM_LOADES1E_vS1F_EENS_8epilogue10collective18CollectiveEpilogueINS1I_23Sm100TmaWarpSpecializedILi4ELi2ELi64ELb0ELb0EEEJNS5_IJSG_SF_SG_EEENS5_IJNSW_ISG_SC_EENSW_INSA_ILi64EEESC_EEEEESI_SJ_SI_SJ_NS1I_6fusion15FusionCallbacksIS1M_NS1S_17LinearCombinationISI_fSI_fLNS_15FloatRoundStyleE2EEES1N_S1R_JEEENS4_5SM1004TMEM4LOAD26SM100_TMEM_LOAD_32dp32b64xENS4_13SM90_TMA_LOADENS15_INS16_ILi2ELi4ELi3EEES19_NSW_INS5_IJS1A_S1P_EEENS5_IJS1P_SC_EEEEEEENS4_39AutoVectorizingCopyWithAssumedAlignmentILi128EEENS4_14SM90_TMA_STOREES27_S29_S29_EEEvvEEEEvNT_6ParamsE,@function
        .size           _ZN7cutlass13device_kernelINS_4gemm6kernel13GemmUniversalIN4cute5tupleIJiiiiEEENS1_10collective13CollectiveMmaINS1_35MainloopSm100TmaUmmaWarpSpecializedILi5ELi2ELi2ENS5_IJNS4_1CILi2EEESB_NSA_ILi1EEEEEEEENS5_IJNSA_ILi256EEESF_NSA_ILi128EEEEEENS_12float_e4m3_tENS5_IJlSC_lEEESI_SJ_NS4_8TiledMMAINS4_8MMA_AtomIJNS4_10MMA_TraitsINS4_25SM100_MMA_F8F6F4_2x1SM_SSEJSI_SI_fSF_SF_NS4_17integral_constantINS4_4UMMA5MajorELSQ_0EEESR_NSO_INSP_7ScaleInELSS_0EEEST_EEEEEENS4_6LayoutINS5_IJSC_SC_SC_EEENS5_IJNSA_ILi0EEESY_SY_EEEEENS5_IJNS4_10UnderscoreES11_S11_EEEEENS4_28SM100_TMA_2SM_LOAD_MULTICASTENS4_14ComposedLayoutINS4_7SwizzleILi3ELi4ELi3EEENS4_18smem_ptr_flag_bitsILi8EEENSW_INS5_IJNSA_ILi8EEESG_EEENS5_IJSG_SC_EEEEEEEvNS4_8identityENS4_18SM100_TMA_2SM_LOADES1E_vS1F_EENS_8epilogue10collective18CollectiveEpilogueINS1I_23Sm100TmaWarpSpecializedILi4ELi2ELi64ELb0ELb0EEEJNS5_IJSG_SF_SG_EEENS5_IJNSW_ISG_SC_EENSW_INSA_ILi64EEESC_EEEEESI_SJ_SI_SJ_NS1I_6fusion15FusionCallbacksIS1M_NS1S_17LinearCombinationISI_fSI_fLNS_15FloatRoundStyleE2EEES1N_S1R_JEEENS4_5SM1004TMEM4LOAD26SM100_TMEM_LOAD_32dp32b64xENS4_13SM90_TMA_LOADENS15_INS16_ILi2ELi4ELi3EEES19_NSW_INS5_IJS1A_S1P_EEENS5_IJS1P_SC_EEEEEEENS4_39AutoVectorizingCopyWithAssumedAlignmentILi128EEENS4_14SM90_TMA_STOREES27_S29_S29_EEEvvEEEEvNT_6ParamsE,(.L_x_191 - _ZN7cutlass13device_kernelINS_4gemm6kernel13GemmUniversalIN4cute5tupleIJiiiiEEENS1_10collective13CollectiveMmaINS1_35MainloopSm100TmaUmmaWarpSpecializedILi5ELi2ELi2ENS5_IJNS4_1CILi2EEESB_NSA_ILi1EEEEEEEENS5_IJNSA_ILi256EEESF_NSA_ILi128EEEEEENS_12float_e4m3_tENS5_IJlSC_lEEESI_SJ_NS4_8TiledMMAINS4_8MMA_AtomIJNS4_10MMA_TraitsINS4_25SM100_MMA_F8F6F4_2x1SM_SSEJSI_SI_fSF_SF_NS4_17integral_constantINS4_4UMMA5MajorELSQ_0EEESR_NSO_INSP_7ScaleInELSS_0EEEST_EEEEEENS4_6LayoutINS5_IJSC_SC_SC_EEENS5_IJNSA_ILi0EEESY_SY_EEEEENS5_IJNS4_10UnderscoreES11_S11_EEEEENS4_28SM100_TMA_2SM_LOAD_MULTICASTENS4_14ComposedLayoutINS4_7SwizzleILi3ELi4ELi3EEENS4_18smem_ptr_flag_bitsILi8EEENSW_INS5_IJNSA_ILi8EEESG_EEENS5_IJSG_SC_EEEEEEEvNS4_8identityENS4_18SM100_TMA_2SM_LOADES1E_vS1F_EENS_8epilogue10collective18CollectiveEpilogueINS1I_23Sm100TmaWarpSpecializedILi4ELi2ELi64ELb0ELb0EEEJNS5_IJSG_SF_SG_EEENS5_IJNSW_ISG_SC_EENSW_INSA_ILi64EEESC_EEEEESI_SJ_SI_SJ_NS1I_6fusion15FusionCallbacksIS1M_NS1S_17LinearCombinationISI_fSI_fLNS_15FloatRoundStyleE2EEES1N_S1R_JEEENS4_5SM1004TMEM4LOAD26SM100_TMEM_LOAD_32dp32b64xENS4_13SM90_TMA_LOADENS15_INS16_ILi2ELi4ELi3EEES19_NSW_INS5_IJS1A_S1P_EEENS5_IJS1P_SC_EEEEEEENS4_39AutoVectorizingCopyWithAssumedAlignmentILi128EEENS4_14SM90_TMA_STOREES27_S29_S29_EEEvvEEEEvNT_6ParamsE)
        .other          _ZN7cutlass13device_kernelINS_4gemm6kernel13GemmUniversalIN4cute5tupleIJiiiiEEENS1_10collective13CollectiveMmaINS1_35MainloopSm100TmaUmmaWarpSpecializedILi5ELi2ELi2ENS5_IJNS4_1CILi2EEESB_NSA_ILi1EEEEEEEENS5_IJNSA_ILi256EEESF_NSA_ILi128EEEEEENS_12float_e4m3_tENS5_IJlSC_lEEESI_SJ_NS4_8TiledMMAINS4_8MMA_AtomIJNS4_10MMA_TraitsINS4_25SM100_MMA_F8F6F4_2x1SM_SSEJSI_SI_fSF_SF_NS4_17integral_constantINS4_4UMMA5MajorELSQ_0EEESR_NSO_INSP_7ScaleInELSS_0EEEST_EEEEEENS4_6LayoutINS5_IJSC_SC_SC_EEENS5_IJNSA_ILi0EEESY_SY_EEEEENS5_IJNS4_10UnderscoreES11_S11_EEEEENS4_28SM100_TMA_2SM_LOAD_MULTICASTENS4_14ComposedLayoutINS4_7SwizzleILi3ELi4ELi3EEENS4_18smem_ptr_flag_bitsILi8EEENSW_INS5_IJNSA_ILi8EEESG_EEENS5_IJSG_SC_EEEEEEEvNS4_8identityENS4_18SM100_TMA_2SM_LOADES1E_vS1F_EENS_8epilogue10collective18CollectiveEpilogueINS1I_23Sm100TmaWarpSpecializedILi4ELi2ELi64ELb0ELb0EEEJNS5_IJSG_SF_SG_EEENS5_IJNSW_ISG_SC_EENSW_INSA_ILi64EEESC_EEEEESI_SJ_SI_SJ_NS1I_6fusion15FusionCallbacksIS1M_NS1S_17LinearCombinationISI_fSI_fLNS_15FloatRoundStyleE2EEES1N_S1R_JEEENS4_5SM1004TMEM4LOAD26SM100_TMEM_LOAD_32dp32b64xENS4_13SM90_TMA_LOADENS15_INS16_ILi2ELi4ELi3EEES19_NSW_INS5_IJS1A_S1P_EEENS5_IJS1P_SC_EEEEEEENS4_39AutoVectorizingCopyWithAssumedAlignmentILi128EEENS4_14SM90_TMA_STOREES27_S29_S29_EEEvvEEEEvNT_6ParamsE,@"STO_CUDA_ENTRY STV_DEFAULT"
_ZN7cutlass13device_kernelINS_4gemm6kernel13GemmUniversalIN4cute5tupleIJiiiiEEENS1_10collective13CollectiveMmaINS1_35MainloopSm100TmaUmmaWarpSpecializedILi5ELi2ELi2ENS5_IJNS4_1CILi2EEESB_NSA_ILi1EEEEEEEENS5_IJNSA_ILi256EEESF_NSA_ILi128EEEEEENS_12float_e4m3_tENS5_IJlSC_lEEESI_SJ_NS4_8TiledMMAINS4_8MMA_AtomIJNS4_10MMA_TraitsINS4_25SM100_MMA_F8F6F4_2x1SM_SSEJSI_SI_fSF_SF_NS4_17integral_constantINS4_4UMMA5MajorELSQ_0EEESR_NSO_INSP_7ScaleInELSS_0EEEST_EEEEEENS4_6LayoutINS5_IJSC_SC_SC_EEENS5_IJNSA_ILi0EEESY_SY_EEEEENS5_IJNS4_10UnderscoreES11_S11_EEEEENS4_28SM100_TMA_2SM_LOAD_MULTICASTENS4_14ComposedLayoutINS4_7SwizzleILi3ELi4ELi3EEENS4_18smem_ptr_flag_bitsILi8EEENSW_INS5_IJNSA_ILi8EEESG_EEENS5_IJSG_SC_EEEEEEEvNS4_8identityENS4_18SM100_TMA_2SM_LOADES1E_vS1F_EENS_8epilogue10collective18CollectiveEpilogueINS1I_23Sm100TmaWarpSpecializedILi4ELi2ELi64ELb0ELb0EEEJNS5_IJSG_SF_SG_EEENS5_IJNSW_ISG_SC_EENSW_INSA_ILi64EEESC_EEEEESI_SJ_SI_SJ_NS1I_6fusion15FusionCallbacksIS1M_NS1S_17LinearCombinationISI_fSI_fLNS_15FloatRoundStyleE2EEES1N_S1R_JEEENS4_5SM1004TMEM4LOAD26SM100_TMEM_LOAD_32dp32b64xENS4_13SM90_TMA_LOADENS15_INS16_ILi2ELi4ELi3EEES19_NSW_INS5_IJS1A_S1P_EEENS5_IJS1P_SC_EEEEEEENS4_39AutoVectorizingCopyWithAssumedAlignmentILi128EEENS4_14SM90_TMA_STOREES27_S29_S29_EEEvvEEEEvNT_6ParamsE:
[----:B------:R-:W1:Y:S01]  /*0000*/  LDC R1, c[0x0][0x37c] ;  /* 0x0000df00ff017b82 */ /* 0x000e620000000800 */
[----:B------:R-:W2:Y:S01]  /*0010*/  S2R R172, SR_TID.X ;  /* 0x0000000000ac7919 */ /* 0x000ea20000002100 */
[----:B------:R-:W3:Y:S06]  /*0020*/  LDCU.64 UR8, c[0x0][0x890] ;  /* 0x00011200ff0877ac */ /* 0x000eec0008000a00 */
[----:B------:R-:W4:Y:S01]  /*0030*/  S2UR UR45, SR_CgaCtaId ;  /* 0x00000000002d79c3 */ /* 0x000f220000008800 */
[----:B------:R-:W-:Y:S02]  /*0040*/  PRMT R158, RZ, 0x7610, R158 ;  /* 0x00007610ff9e7816 */ /* 0x000fe4000000009e */
[----:B------:R-:W-:Y:S01]  /*0050*/  ELECT P1, URZ, PT ;  /* 0x0000000000ff782f */ /* 0x000fe20003820000 */
[----:B---3--:R-:W-:-:S04]  /*0060*/  UISETP.NE.U32.AND UP0, UPT, UR8, URZ, UPT ;  /* 0x000000ff0800728c */ /* 0x008fc8000bf05070 */
[----:B------:R-:W-:Y:S02]  /*0070*/  UISETP.NE.AND.EX UP0, UPT, UR9, URZ, UPT, UP0 ;  /* 0x000000ff0900728c */ /* 0x000fe4000bf05300 */
[----:B----4-:R-:W-:Y:S02]  /*0080*/  ULOP3.LUT UR47, UR45, 0x1, URZ, 0xc0, !UPT ;  /* 0x000000012d2f7892 */ /* 0x010fe4000f8ec0ff */
[----:B------:R-:W-:Y:S01]  /*0090*/  ULOP3.LUT UR48, UR45, 0x1, URZ, 0x3c, !UPT ;  /* 0x000000012d307892 */ /* 0x000fe2000f8e3cff */
[----:B--2---:R-:W-:-:S05]  /*00a0*/  SHF.R.U32.HI R159, RZ, 0x5, R172 ;  /* 0x00000005ff9f7819 */ /* 0x004fca00000116ac */
[----:B------:R-:W2:Y:S02]  /*00b0*/  SHFL.IDX PT, R0, R159, RZ, 0x1f ;  /* 0x00001fff9f007589 */ /* 0x000ea400000e0000 */
[----:B--2---:R-:W-:Y:S01]  /*00c0*/  R2UR UR17, R0 ;  /* 0x00000000001172ca */ /* 0x004fe200000e0000 */
[----:B-1----:R-:W-:-:S14]  /*00d0*/  BRA.U UP0, `(.L_x_0) ;  /* 0x0000000100307547 */ /* 0x002fdc000b800000 */
[----:B------:R-:W1:Y:S02]  /*00e0*/  LDCU.64 UR4, c[0x0][0x888] ;  /* 0x00011100ff0477ac */ /* 0x000e640008000a00 */
[----:B-1----:R-:W-:-:S04]  /*00f0*/  UISETP.NE.U32.AND UP0, UPT, UR4, URZ, UPT ;  /* 0x000000ff0400728c */ /* 0x002fc8000bf05070 */
[----:B------:R-:W-:-:S09]  /*0100*/  UISETP.NE.AND.EX UP0, UPT, UR5, URZ, UPT, UP0 ;  /* 0x000000ff0500728c */ /* 0x000fd2000bf05300 */
[----:B------:R-:W-:Y:S05]  /*0110*/  BRA.U !UP0, `(.L_x_1) ;  /* 0x0000000108147547 */ /* 0x000fea000b800000 */
[----:B------:R-:W1:Y:S01]  /*0120*/  LDC.64 R2, c[0x0][0x888] ;  /* 0x00022200ff027b82 */ /* 0x000e620000000a00 */
[----:B------:R-:W1:Y:S02]  /*0130*/  LDCU.64 UR4, c[0x0][0x358] ;  /* 0x00006b00ff0477ac */ /* 0x000e640008000a00 */
[----:B-1----:R1:W5:Y:S01]  /*0140*/  LDG.E R73, desc[UR4][R2.64] ;  /* 0x0000000402497981 */ /* 0x002362000c1e1900 */
[----:B------:R-:W-:Y:S01]  /*0150*/  HFMA2 R158, -RZ, RZ, 0, 5.9604644775390625e-08 ;  /* 0x00000001ff9e7431 */ /* 0x000fe200000001ff */
[----:B------:R-:W-:Y:S05]  /*0160*/  BRA `(.L_x_0) ;  /* 0x00000000000c7947 */ /* 0x000fea0003800000 */
.L_x_1:
[----:B------:R-:W1:Y:S01]  /*0170*/  LDCU UR4, c[0x0][0x880] ;  /* 0x00011000ff0477ac */ /* 0x000e620008000800 */
[----:B------:R-:W-:Y:S01]  /*0180*/  HFMA2 R158, -RZ, RZ, 0, 5.9604644775390625e-08 ;  /* 0x00000001ff9e7431 */ /* 0x000fe200000001ff */
[----:B-1----:R-:W-:-:S07]  /*0190*/  MOV R73, UR4 ;  /* 0x0000000400497c02 */ /* 0x002fce0008000f00 */
.L_x_0:
[----:B------:R-:W2:Y:S02]  /*01a0*/  LDCU.64 UR4, c[0x0][0x8b0] ;  /* 0x00011600ff0477ac */ /* 0x000ea40008000a00 */
[----:B--2---:R-:W-:-:S04]  /*01b0*/  UISETP.NE.U32.AND UP0, UPT, UR4, URZ, UPT ;  /* 0x000000ff0400728c */ /* 0x004fc8000bf05070 */
[----:B------:R-:W-:-:S09]  /*01c0*/  UISETP.NE.AND.EX UP0, UPT, UR5, URZ, UPT, UP0 ;  /* 0x000000ff0500728c */ /* 0x000fd2000bf05300 */
[----:B------:R-:W-:Y:S05]  /*01d0*/  BRA.U UP0, `(.L_x_2) ;  /* 0x0000000100287547 */ /* 0x000fea000b800000 */
[----:B------:R-:W2:Y:S02]  /*01e0*/  LDCU.64 UR4, c[0x0][0x8a8] ;  /* 0x00011500ff0477ac */ /* 0x000ea40008000a00 */
[----:B--2---:R-:W-:-:S04]  /*01f0*/  UISETP.NE.U32.AND UP0, UPT, UR4, URZ, UPT ;  /* 0x000000ff0400728c */ /* 0x004fc8000bf05070 */
[----:B------:R-:W-:-:S09]  /*0200*/  UISETP.NE.AND.EX UP0, UPT, UR5, URZ, UPT, UP0 ;  /* 0x000000ff0500728c */ /* 0x000fd2000bf05300 */
[----:B------:R-:W-:Y:S05]  /*0210*/  BRA.U !UP0, `(.L_x_3) ;  /* 0x0000000108107547 */ /* 0x000fea000b800000 */
[----:B------:R-:W2:Y:S01]  /*0220*/  LDC.64 R70, c[0x0][0x8a8] ;  /* 0x00022a00ff467b82 */ /* 0x000ea20000000a00 */
[----:B------:R-:W2:Y:S02]  /*0230*/  LDCU.64 UR4, c[0x0][0x358] ;  /* 0x00006b00ff0477ac */ /* 0x000ea40008000a00 */
[----:B--2---:R2:W5:Y:S01]  /*0240*/  LDG.E R70, desc[UR4][R70.64] ;  /* 0x0000000446467981 */ /* 0x004562000c1e1900 */
[----:B------:R-:W-:Y:S05]  /*0250*/  BRA `(.L_x_2) ;  /* 0x0000000000087947 */ /* 0x000fea0003800000 */
.L_x_3:
[----:B------:R-:W2:Y:S02]  /*0260*/  LDCU UR4, c[0x0][0x8a0] ;  /* 0x00011400ff0477ac */ /* 0x000ea40008000800 */
[----:B--2---:R-:W-:Y:S02]  /*0270*/  MOV R70, UR4 ;  /* 0x0000000400467c02 */ /* 0x004fe40008000f00 */
.L_x_2:
[----:B------:R-:W-:Y:S01]  /*0280*/  IMAD.U32 R0, RZ, RZ, UR17 ;  /* 0x00000011ff007e24 */ /* 0x000fe2000f8e00ff */
[----:B------:R-:W-:Y:S04]  /*0290*/  BSSY.RECONVERGENT B0, `(.L_x_4) ;  /* 0x000000c000007945 */ /* 0x000fe80003800200 */
[C---:B------:R-:W-:Y:S02]  /*02a0*/  ISETP.NE.OR P2, PT, R0.reuse, 0x1, !P1 ;  /* 0x000000010000780c */ /* 0x040fe40004f45670 */
[----:B------:R-:W-:-:S11]  /*02b0*/  ISETP.NE.OR P0, PT, R0, 0x3, !P1 ;  /* 0x000000030000780c */ /* 0x000fd60004f05670 */
[----:B------:R-:W-:Y:S05]  /*02c0*/  @P2 BRA `(.L_x_5) ;  /* 0x0000000000202947 */ /* 0x000fea0003800000 */
[----:B------:R-:W3:Y:S02]  /*02d0*/  LDCU.64 UR4, c[0x0][0x348] ;  /* 0x00006900ff0477ac */ /* 0x000ee40008000a00 */
[----:B---3--:R-:W-:Y:S02]  /*02e0*/  UIADD3 UR6, UP1, UPT, UR4, 0x80, URZ ;  /* 0x0000008004067890 */ /* 0x008fe4000ff3e0ff */
[----:B------:R-:W-:Y:S02]  /*02f0*/  UIADD3 UR4, UP0, UPT, UR4, 0x180, URZ ;  /* 0x0000018004047890 */ /* 0x000fe4000ff1e0ff */
[----:B------:R-:W-:Y:S02]  /*0300*/  UIADD3.X UR7, UPT, UPT, URZ, UR5, URZ, UP1, !UPT ;  /* 0x00000005ff077290 */ /* 0x000fe40008ffe4ff */
[----:B------:R-:W-:-:S07]  /*0310*/  UIADD3.X UR5, UPT, UPT, URZ, UR5, URZ, UP0, !UPT ;  /* 0x00000005ff057290 */ /* 0x000fce00087fe4ff */
[----:B------:R3:W-:Y:S02]  /*0320*/  UTMACCTL.PF [UR6] ;  /* 0x00000000060079b9 */ /* 0x0007e40008040000 */
[----:B------:R3:W-:Y:S02]  /*0330*/  UTMACCTL.PF [UR4] ;  /* 0x00000000040079b9 */ /* 0x0007e40008040000 */
[----:B---3--:R-:W-:Y:S01]  /*0340*/  NOP ;  /* 0x0000000000007918 */ /* 0x008fe20000000000 */
.L_x_5:
[----:B------:R-:W-:Y:S05]  /*0350*/  BSYNC.RECONVERGENT B0 ;  /* 0x0000000000007941 */ /* 0x000fea0003800200 */
.L_x_4:
[----:B------:R-:W-:Y:S04]  /*0360*/  BSSY.RECONVERGENT B0, `(.L_x_6) ;  /* 0x000000a000007945 */ /* 0x000fe80003800200 */
        /* <DEDUP_REMOVED lines=9> */
.L_x_7:
[----:B------:R-:W-:Y:S05]  /*0400*/  BSYNC.RECONVERGENT B0 ;  /* 0x0000000000007941 */ /* 0x000fea0003800200 */
.L_x_6:
[----:B------:R-:W3:Y:S01]  /*0410*/  LDCU.64 UR4, c[0x0][0x888] ;  /* 0x00011100ff0477ac */ /* 0x000ee20008000a00 */
[----:B------:R-:W-:Y:S02]  /*0420*/  UISETP.EQ.U32.AND UP1, UPT, UR8, URZ, UPT ;  /* 0x000000ff0800728c */ /* 0x000fe4000bf22070 */
[----:B------:R-:W-:Y:S02]  /*0430*/  UPLOP3.LUT UP3, UPT, UPT, UPT, UPT, 0x80, 0x8 ;  /* 0x000000000008789c */ /* 0x000fe40003f6f070 */
[----:B---3--:R-:W-:-:S04]  /*0440*/  UISETP.NE.U32.AND UP0, UPT, UR4, URZ, UPT ;  /* 0x000000ff0400728c */ /* 0x008fc8000bf05070 */
[----:B------:R-:W-:-:S04]  /*0450*/  UISETP.NE.AND.EX UP0, UPT, UR5, URZ, UPT, UP0 ;  /* 0x000000ff0500728c */ /* 0x000fc8000bf05300 */
[----:B------:R-:W-:-:S04]  /*0460*/  UISETP.EQ.OR.EX UP2, UPT, UR9, URZ, !UP0, UP1 ;  /* 0x000000ff0900728c */ /* 0x000fc8000c742710 */
[----:B------:R-:W-:-:S06]  /*0470*/  UP2UR UR4, UPR, URZ, 0x4 ;  /* 0x00000004ff047883 */ /* 0x000fcc0008000000 */
[----:B------:R-:W-:Y:S01]  /*0480*/  MOV R162, UR4 ;  /* 0x0000000400a27c02 */ /* 0x000fe20008000f00 */
[----:B------:R-:W-:Y:S06]  /*0490*/  BRA.U !UP2, `(.L_x_8) ;  /* 0x000000010a207547 */ /* 0x000fec000b800000 */
[----:B------:R-:W-:Y:S01]  /*04a0*/  UISETP.NE.U32.AND UP1, UPT, UR8, URZ, UPT ;  /* 0x000000ff0800728c */ /* 0x000fe2000bf25070 */
[----:B-----5:R-:W-:Y:S01]  /*04b0*/  FSETP.NEU.AND P0, PT, R73, RZ, PT ;  /* 0x000000ff4900720b */ /* 0x020fe20003f0d000 */
[----:B------:R-:W-:Y:S02]  /*04c0*/  USEL UR4, URZ, 0xffffffff, UP0 ;  /* 0xffffffffff047887 */ /* 0x000fe40008000000 */
[----:B------:R-:W-:-:S10]  /*04d0*/  UISETP.NE.AND.EX UP1, UPT, UR9, URZ, UPT, UP1 ;  /* 0x000000ff0900728c */ /* 0x000fd4000bf25310 */
[----:B------:R-:W-:Y:S01]  /*04e0*/  VOTEU.ANY UP0, P0 ;  /* 0x0000000000ff7886 */ /* 0x000fe20000000100 */
[----:B------:R-:W-:-:S04]  /*04f0*/  @!UP1 USEL UR4, URZ, 0xffffffff, UP0 ;  /* 0xffffffffff049887 */ /* 0x000fc80008000000 */
[----:B------:R-:W-:-:S04]  /*0500*/  ULOP3.LUT UR4, UR4, 0x1, URZ, 0xc0, !UPT ;  /* 0x0000000104047892 */ /* 0x000fc8000f8ec0ff */
[----:B------:R-:W-:-:S11]  /*0510*/  UISETP.NE.U32.AND UP3, UPT, UR4, 0x1, UPT ;  /* 0x000000010400788c */ /* 0x000fd6000bf65070 */
.L_x_8:
[----:B------:R-:W3:Y:S01]  /*0520*/  SHFL.IDX PT, R0, R159, RZ, 0x1f ;  /* 0x00001fff9f007589 */ /* 0x000ee200000e0000 */
[----:B------:R-:W-:-:S04]  /*0530*/  UISETP.NE.AND UP0, UPT, UR17, 0x2, UPT ;  /* 0x000000021100788c */ /* 0x000fc8000bf05270 */
[----:B------:R-:W-:Y:S02]  /*0540*/  UISETP.EQ.AND UP1, UPT, UR47, URZ, !UP0 ;  /* 0x000000ff2f00728c */ /* 0x000fe4000c722270 */
[----:B------:R-:W-:-:S04]  /*0550*/  USEL UR41, URZ, 0x1, UP0 ;  /* 0x00000001ff297887 */ /* 0x000fc80008000000 */
[----:B------:R-:W-:Y:S02]  /*0560*/  PLOP3.LUT P3, PT, P1, PT, UP1, 0x80, 0x8 ;  /* 0x000000000008781c */ /* 0x000fe40000f6f018 */
[----:B---3--:R-:W-:-:S13]  /*0570*/  ISETP.NE.AND P0, PT, R0, RZ, PT ;  /* 0x000000ff0000720c */ /* 0x008fda0003f05270 */
[----:B------:R-:W-:Y:S05]  /*0580*/  @P0 BRA `(.L_x_9) ;  /* 0x00000000005c0947 */ /* 0x000fea0003800000 */
[----:B------:R-:W-:Y:S01]  /*0590*/  UMOV UR4, 0x400 ;  /* 0x0000040000047882 */ /* 0x000fe20000000000 */
[----:B------:R-:W-:Y:S01]  /*05a0*/  UMOV UR8, 0x1 ;  /* 0x0000000100087882 */ /* 0x000fe20000000000 */
[----:B------:R-:W-:Y:S01]  /*05b0*/  UMOV UR6, 0x2 ;  /* 0x0000000200067882 */ /* 0x000fe20000000000 */
[----:B------:R-:W-:Y:S02]  /*05c0*/  ULEA UR4, UR45, UR4, 0x18 ;  /* 0x000000042d047291 */ /* 0x000fe4000f8ec0ff */
[----:B------:R-:W-:-:S04]  /*05d0*/  UIADD3 UR8, UPT, UPT, -UR8, 0x100000, URZ ;  /* 0x0010000008087890 */ /* 0x000fc8000fffe1ff */
[----:B------:R-:W-:Y:S02]  /*05e0*/  USHF.L.U32 UR9, UR8, 0xb, URZ ;  /* 0x0000000b08097899 */ /* 0x000fe400080006ff */
[----:B------:R-:W-:Y:S02]  /*05f0*/  USHF.L.U32 UR8, UR8, 0x1, URZ ;  /* 0x0000000108087899 */ /* 0x000fe400080006ff */
[----:B------:R-:W-:-:S04]  /*0600*/  UIADD3 UR6, UPT, UPT, -UR6, 0x100000, URZ ;  /* 0x0010000006067890 */ /* 0x000fc8000fffe1ff */
[----:B------:R-:W-:Y:S02]  /*0610*/  USHF.L.U32 UR7, UR6, 0xb, URZ ;  /* 0x0000000b06077899 */ /* 0x000fe400080006ff */
[----:B------:R-:W-:Y:S01]  /*0620*/  USHF.L.U32 UR6, UR6, 0x1, URZ ;  /* 0x0000000106067899 */ /* 0x000fe200080006ff */
[----:B------:R-:W-:Y:S01]  /*0630*/  ELECT P0, URZ, PT ;  /* 0x0000000000ff782f */ /* 0x000fe20003800000 */
[----:B------:R-:W3:Y:S02]  /*0640*/  FENCE.VIEW.ASYNC.S ;  /* 0x00000000000073c6 */ /* 0x000ee40000000000 */
[----:B---3--:R3:W4:Y:S08]  /*0650*/  SYNCS.EXCH.64 URZ, [UR4], UR8 ;  /* 0x0000000804ff75b2 */ /* 0x0087300008000100 */
[----:B------:R3:W1:Y:S01]  /*0660*/  SYNCS.EXCH.64 URZ, [UR4+0x28], UR6 ;  /* 0x0000280604ff75b2 */ /* 0x0006620008000100 */
        /* <DEDUP_REMOVED lines=8> */
[----:B------:R-:W-:Y:S01]  /*06f0*/  NOP ;  /* 0x0000000000007918 */ /* 0x000fe20000000000 */
.L_x_9:
[----:B------:R-:W2:Y:S01]  /*0700*/  SHFL.IDX PT, R0, R159, RZ, 0x1f ;  /* 0x00001fff9f007589 */ /* 0x000ea200000e0000 */
[----:B------:R-:W-:Y:S01]  /*0710*/  NOP ;  /* 0x0000000000007918 */ /* 0x000fe20000000000 */
[----:B--2---:R-:W-:-:S13]  /*0720*/  ISETP.NE.AND P0, PT, R0, 0x1, PT ;  /* 0x000000010000780c */ /* 0x004fda0003f05270 */
[----:B------:R-:W-:Y:S05]  /*0730*/  @P0 BRA `(.L_x_10) ;  /* 0x0000000000540947 */ /* 0x000fea0003800000 */
[----:B---3--:R-:W-:Y:S01]  /*0740*/  UMOV UR4, 0x400 ;  /* 0x0000040000047882 */ /* 0x008fe20000000000 */
        /* <DEDUP_REMOVED lines=10> */
[----:B------:R-:W2:Y:S02]  /*07f0*/  FENCE.VIEW.ASYNC.S ;  /* 0x00000000000073c6 */ /* 0x000ea40000000000 */
[----:B--2---:R2:W3:Y:S08]  /*0800*/  SYNCS.EXCH.64 URZ, [UR4+0x50], UR8 ;  /* 0x0000500804ff75b2 */ /* 0x0044f00008000100 */
        /* <DEDUP_REMOVED lines=8> */
.L_x_10:
[----:B------:R-:W4:Y:S01]  /*0890*/  SHFL.IDX PT, R0, R159, RZ, 0x1f ;  /* 0x00001fff9f007589 */ /* 0x000f2200000e0000 */
[----:B------:R-:W-:Y:S01]  /*08a0*/  NOP ;  /* 0x0000000000007918 */ /* 0x000fe20000000000 */
[----:B----4-:R-:W-:-:S13]  /*08b0*/  ISETP.NE.AND P0, PT, R0, 0x3, PT ;  /* 0x000000030000780c */ /* 0x010fda0003f05270 */
[----:B------:R-:W-:Y:S05]  /*08c0*/  @P0 BRA `(.L_x_11) ;  /* 0x00000000002c0947 */ /* 0x000fea0003800000 */
[----:B--23--:R-:W-:Y:S01]  /*08d0*/  UMOV UR6, 0x400 ;  /* 0x0000040000067882 */ /* 0x00cfe20000000000 */
[----:B------:R-:W-:Y:S01]  /*08e0*/  UMOV UR4, 0x20 ;  /* 0x0000002000047882 */ /* 0x000fe20000000000 */
[----:B------:R-:W-:Y:S02]  /*08f0*/  ULEA UR6, UR45, UR6, 0x18 ;  /* 0x000000062d067291 */ /* 0x000fe4000f8ec0ff */
[----:B------:R-:W-:-:S04]  /*0900*/  UIADD3 UR4, UPT, UPT, -UR4, 0x100000, URZ ;  /* 0x0010000004047890 */ /* 0x000fc8000fffe1ff */
[----:B------:R-:W-:Y:S02]  /*0910*/  USHF.L.U32 UR5, UR4, 0xb, URZ ;  /* 0x0000000b04057899 */ /* 0x000fe400080006ff */
[----:B------:R-:W-:Y:S01]  /*0920*/  USHF.L.U32 UR4, UR4, 0x1, URZ ;  /* 0x0000000104047899 */ /* 0x000fe200080006ff */
[----:B------:R-:W-:Y:S01]  /*0930*/  ELECT P0, URZ, PT ;  /* 0x0000000000ff782f */ /* 0x000fe20003800000 */
[----:B------:R-:W2:Y:S10]  /*0940*/  FENCE.VIEW.ASYNC.S ;  /* 0x00000000000073c6 */ /* 0x000eb40000000000 */
[----:B--2---:R4:W2:Y:S01]  /*0950*/  SYNCS.EXCH.64 URZ, [UR6+0x90], UR4 ;  /* 0x0000900406ff75b2 */ /* 0x0048a20008000100 */
[----:B------:R4:W3:Y:S02]  /*0960*/  SYNCS.EXCH.64 URZ, [UR6+0x98], UR4 ;  /* 0x0000980406ff75b2 */ /* 0x0008e40008000100 */
[----:B----4-:R-:W-:Y:S01]  /*0970*/  NOP ;  /* 0x0000000000007918 */ /* 0x010fe20000000000 */
.L_x_11:
[----:B------:R-:W4:Y:S01]  /*0980*/  SHFL.IDX PT, R0, R159, RZ, 0x1f ;  /* 0x00001fff9f007589 */ /* 0x000f2200000e0000 */
[----:B------:R-:W-:Y:S01]  /*0990*/  NOP ;  /* 0x0000000000007918 */ /* 0x000fe20000000000 */
[----:B----4-:R-:W-:-:S13]  /*09a0*/  ISETP.NE.AND P0, PT, R0, 0x4, PT ;  /* 0x000000040000780c */ /* 0x010fda0003f05270 */
[----:B------:R-:W-:Y:S05]  /*09b0*/  @P0 BRA `(.L_x_12) ;  /* 0x0000000000480947 */ /* 0x000fea0003800000 */
[----:B--23--:R-:W-:Y:S01]  /*09c0*/  UMOV UR4, 0x3a0 ;  /* 0x000003a000047882 */ /* 0x00cfe20000000000 */
[----:B------:R-:W-:Y:S01]  /*09d0*/  UMOV UR6, 0x400 ;  /* 0x0000040000067882 */ /* 0x000fe20000000000 */
[----:B------:R-:W-:Y:S01]  /*09e0*/  USEL UR4, UR4, 0x320, UP3 ;  /* 0x0000032004047887 */ /* 0x000fe20009800000 */
        /* <DEDUP_REMOVED lines=10> */
[----:B--2---:R4:W2:Y:S08]  /*0a90*/  SYNCS.EXCH.64 URZ, [UR6+0xa0], UR8 ;  /* 0x0000a00806ff75b2 */ /* 0x0048b00008000100 */
[----:B------:R4:W3:Y:S01]  /*0aa0*/  SYNCS.EXCH.64 URZ, [UR6+0xb0], UR4 ;  /* 0x0000b00406ff75b2 */ /* 0x0008e20008000100 */
[----:B------:R4:W1:Y:S01]  /*0ab0*/  SYNCS.EXCH.64 URZ, [UR6+0xa8], UR8 ;  /* 0x0000a80806ff75b2 */ /* 0x0008620008000100 */
[----:B------:R4:W1:Y:S02]  /*0ac0*/  SYNCS.EXCH.64 URZ, [UR6+0xb8], UR4 ;  /* 0x0000b80406ff75b2 */ /* 0x0008640008000100 */
[----:B----4-:R-:W-:Y:S01]  /*0ad0*/  NOP ;  /* 0x0000000000007918 */ /* 0x010fe20000000000 */
.L_x_12:
[----:B------:R-:W4:Y:S01]  /*0ae0*/  SHFL.IDX PT, R0, R159, RZ, 0x1f ;  /* 0x00001fff9f007589 */ /* 0x000f2200000e0000 */
[----:B------:R-:W-:Y:S01]  /*0af0*/  NOP ;  /* 0x0000000000007918 */ /* 0x000fe20000000000 */
[----:B----4-:R-:W-:-:S13]  /*0b00*/  ISETP.NE.AND P0, PT, R0, 0x5, PT ;  /* 0x000000050000780c */ /* 0x010fda0003f05270 */
[----:B------:R-:W-:Y:S05]  /*0b10*/  @P0 BRA `(.L_x_13) ;  /* 0x0000000000440947 */ /* 0x000fea0003800000 */
[----:B--23--:R-:W-:Y:S01]  /*0b20*/  UMOV UR4, 0x400 ;  /* 0x0000040000047882 */ /* 0x00cfe20000000000 */
        /* <DEDUP_REMOVED lines=16> */
.L_x_13:
[----:B------:R-:W4:Y:S01]  /*0c30*/  SHFL.IDX PT, R0, R159, RZ, 0x1f ;  /* 0x00001fff9f007589 */ /* 0x000f2200000e0000 */
[----:B------:R-:W-:Y:S01]  /*0c40*/  ISETP.NE.OR P1, PT, RZ, UR17, !P1 ;  /* 0x00000011ff007c0c */ /* 0x000fe2000cf25670 */
        /* <DEDUP_REMOVED lines=12> */
[----:B------:R4:W3:Y:S01]  /*0d10*/  SYNCS.EXCH.64 URZ, [UR4+0xf0], UR6 ;  /* 0x0000f00604ff75b2 */ /* 0x0008e20008000100 */
[----:B------:R4:W1:Y:S01]  /*0d20*/  SYNCS.EXCH.64 URZ, [UR4+0xe8], UR6 ;  /* 0x0000e80604ff75b2 */ /* 0x0008620008000100 */
[----:B------:R4:W1:Y:S02]  /*0d30*/  SYNCS.EXCH.64 URZ, [UR4+0xf8], UR6 ;  /* 0x0000f80604ff75b2 */ /* 0x0008640008000100 */
[----:B----4-:R-:W-:Y:S01]  /*0d40*/  NOP ;  /* 0x0000000000007918 */ /* 0x010fe20000000000 */
.L_x_14:
[----:B------:R-:W-:Y:S01]  /*0d50*/  VOTEU.ALL UP0, P1 ;  /* 0x0000000000ff7886 */ /* 0x000fe20000800000 */
[----:B--23--:R-:W-:Y:S01]  /*0d60*/  UMOV UR4, 0x20 ;  /* 0x0000002000047882 */ /* 0x00cfe20000000000 */
[----:B------:R-:W2:Y:S01]  /*0d70*/  LDCU UR7, c[0x0][0x36c] ;  /* 0x00006d80ff0777ac */ /* 0x000ea20008000800 */
[----:B------:R-:W-:Y:S01]  /*0d80*/  NOP ;  /* 0x0000000000007918 */ /* 0x000fe20000000000 */
[----:B-1----:R-:W-:Y:S01]  /*0d90*/  LOP3.LUT R3, R172, 0x1f, RZ, 0xc0, !PT ;  /* 0x0000001fac037812 */ /* 0x002fe200078ec0ff */
[----:B------:R-:W-:Y:S01]  /*0da0*/  @!UP0 UMOV UR6, 0x400 ;  /* 0x0000040000068882 */ /* 0x000fe20000000000 */
[----:B------:R-:W-:-:S04]  /*0db0*/  @!UP0 UIADD3 UR4, UPT, UPT, -UR4, 0x100000, URZ ;  /* 0x0010000004048890 */ /* 0x000fc8000fffe1ff */
[----:B------:R-:W-:Y:S02]  /*0dc0*/  @!UP0 USHF.L.U32 UR5, UR4, 0xb, URZ ;  /* 0x0000000b04058899 */ /* 0x000fe400080006ff */
[----:B------:R-:W-:Y:S02]  /*0dd0*/  @!UP0 USHF.L.U32 UR4, UR4, 0x1, URZ ;  /* 0x0000000104048899 */ /* 0x000fe400080006ff */
[----:B------:R-:W-:Y:S01]  /*0de0*/  @!UP0 ULEA UR6, UR45, UR6, 0x18 ;  /* 0x000000062d068291 */ /* 0x000fe2000f8ec0ff */
[----:B------:R-:W-:Y:S01]  /*0df0*/  VOTEU.ALL UP0, P1 ;  /* 0x0000000000ff7886 */ /* 0x000fe20000800000 */
[----:B------:R-:W-:Y:S02]  /*0e00*/  UISETP.NE.AND UP4, UPT, UR17, URZ, UPT ;  /* 0x000000ff1100728c */ /* 0x000fe4000bf85270 */
[----:B--2---:R-:W-:Y:S01]  /*0e10*/  UISETP.EQ.U32.AND UP5, UPT, UR7, 0x1, UPT ;  /* 0x000000010700788c */ /* 0x004fe2000bfa2070 */
[----:B------:R-:W1:Y:S07]  /*0e20*/  FENCE.VIEW.ASYNC.S ;  /* 0x00000000000073c6 */ /* 0x000e6e0000000000 */
[----:B-1----:R1:W2:Y:S01]  /*0e30*/  @!UP0 SYNCS.EXCH.64 URZ, [UR6+0x100], UR4 ;  /* 0x0001000406ff85b2 */ /* 0x0022a20008000100 */
[----:B------:R-:W-:Y:S05]  /*0e40*/  BRA.U !UP5, `(.L_x_15) ;  /* 0x000000010d087547 */ /* 0x000fea000b800000 */
[----:B--2---:R-:W-:Y:S01]  /*0e50*/  UCGABAR_ARV ;  /* 0x00000000000079c7 */ /* 0x004fe20008000000 */
[----:B------:R-:W-:Y:S05]  /*0e60*/  BRA `(.L_x_16) ;  /* 0x0000000000047947 */ /* 0x000fea0003800000 */
.L_x_15:
[----:B--2---:R-:W-:Y:S01]  /*0e70*/  NOP ;  /* 0x0000000000007918 */ /* 0x004fe20000000000 */
.L_x_16:
[----:B------:R-:W2:Y:S01]  /*0e80*/  S2UR UR16, SR_CTAID.X ;  /* 0x00000000001079c3 */ /* 0x000ea20000002500 */
[----:B------:R-:W-:-:S05]  /*0e90*/  CS2R.32 R161, SR_CgaSize ;  /* 0x0000000000a17805 */ /* 0x000fca0000008a00 */
[----:B------:R-:W-:-:S05]  /*0ea0*/  IMAD R161, R161, -0xa0, RZ ;  /* 0xffffff60a1a17824 */ /* 0x000fca00078e02ff */
[----:B-1----:R-:W-:-:S14]  /*0eb0*/  R2UR UR5, R161 ;  /* 0x00000000a10572ca */ /* 0x002fdc00000e0000 */
[----:B------:R-:W1:Y:S01]  /*0ec0*/  LDCU UR5, c[0x0][UR5+0x2b0] ;  /* 0x00005600050577ac */ /* 0x000e620008000800 */
[----:B------:R-:W-:-:S05]  /*0ed0*/  CS2R.32 R161, SR_CgaSize ;  /* 0x0000000000a17805 */ /* 0x000fca0000008a00 */
[----:B------:R-:W-:-:S05]  /*0ee0*/  IMAD R161, R161, -0xa0, RZ ;  /* 0xffffff60a1a17824 */ /* 0x000fca00078e02ff */
[----:B------:R-:W-:-:S14]  /*0ef0*/  R2UR UR4, R161 ;  /* 0x00000000a10472ca */ /* 0x000fdc00000e0000 */
[----:B------:R-:W3:Y:S01]  /*0f00*/  LDCU UR4, c[0x0][UR4+0x2b4] ;  /* 0x00005680040477ac */ /* 0x000ee20008000800 */
[----:B------:R-:W4:Y:S01]  /*0f10*/  S2UR UR7, SR_CTAID.Y ;  /* 0x00000000000779c3 */ /* 0x000f220000002600 */
[----:B------:R-:W-:-:S05]  /*0f20*/  CS2R.32 R161, SR_CgaSize ;  /* 0x0000000000a17805 */ /* 0x000fca0000008a00 */
[----:B------:R-:W-:-:S05]  /*0f30*/  IMAD R161, R161, -0xa0, RZ ;  /* 0xffffff60a1a17824 */ /* 0x000fca00078e02ff */
[----:B------:R-:W-:-:S14]  /*0f40*/  R2UR UR8, R161 ;  /* 0x00000000a10872ca */ /* 0x000fdc00000e0000 */
[----:B------:R-:W3:Y:S01]  /*0f50*/  LDCU UR8, c[0x0][UR8+0x2a0] ;  /* 0x00005400080877ac */ /* 0x000ee20008000800 */
[----:B------:R-:W-:-:S05]  /*0f60*/  CS2R.32 R161, SR_CgaSize ;  /* 0x0000000000a17805 */ /* 0x000fca0000008a00 */
[----:B------:R-:W-:-:S05]  /*0f70*/  IMAD R161, R161, -0xa0, RZ ;  /* 0xffffff60a1a17824 */ /* 0x000fca00078e02ff */
[----:B------:R-:W-:-:S14]  /*0f80*/  R2UR UR9, R161 ;  /* 0x00000000a10972ca */ /* 0x000fdc00000e0000 */
[----:B------:R-:W3:Y:S01]  /*0f90*/  LDCU UR9, c[0x0][UR9+0x2a4] ;  /* 0x00005480090977ac */ /* 0x000ee20008000800 */
[----:B------:R-:W3:Y:S01]  /*0fa0*/  S2UR UR36, SR_CTAID.Z ;  /* 0x00000000002479c3 */ /* 0x000ee20000002700 */
[----:B------:R-:W3:Y:S01]  /*0fb0*/  LDCU UR21, c[0x0][0xb24] ;  /* 0x00016480ff1577ac */ /* 0x000ee20008000800 */
[----:B------:R-:W-:Y:S02]  /*0fc0*/  UISETP.GT.U32.AND UP0, UPT, UR47, 0xffff, UPT ;  /* 0x0000ffff2f00788c */ /* 0x000fe4000bf04070 */
[----:B------:R-:W-:Y:S01]  /*0fd0*/  USHF.L.U32 UR27, UR45, 0xc, URZ ;  /* 0x0000000c2d1b7899 */ /* 0x000fe200080006ff */
[----:B--2---:R-:W-:Y:S01]  /*0fe0*/  I2FP.F32.U32 R2, UR16 ;  /* 0x0000001000027c45 */ /* 0x004fe20008201000 */
[----:B------:R-:W-:Y:S01]  /*0ff0*/  UMOV UR30, 0x5 ;  /* 0x00000005001e7882 */ /* 0x000fe20000000000 */
[----:B------:R-:W2:Y:S03]  /*1000*/  LDCU UR42, c[0x0][0xb24] ;  /* 0x00016480ff2a77ac */ /* 0x000ea60008000800 */
[----:B-1----:R-:W-:Y:S01]  /*1010*/  FMUL R2, R2, UR5 ;  /* 0x0000000502027c20 */ /* 0x002fe20008400000 */
[----:B------:R-:W1:Y:S01]  /*1020*/  LDCU UR29, c[0x0][0xb30] ;  /* 0x00016600ff1d77ac */ /* 0x000e620008000800 */
[----:B----4-:R-:W-:Y:S01]  /*1030*/  I2FP.F32.U32 R0, UR7 ;  /* 0x0000000700007c45 */ /* 0x010fe20008201000 */
[----:B------:R-:W-:-:S03]  /*1040*/  USHF.L.U32 UR46, UR16, 0x7, URZ ;  /* 0x00000007102e7899 */ /* 0x000fc600080006ff */
[----:B------:R-:W4:Y:S01]  /*1050*/  F2I.U32.TRUNC.NTZ R2, R2 ;  /* 0x0000000200027305 */ /* 0x000f22000020f000 */
[----:B------:R-:W-:Y:S01]  /*1060*/  USEL UR26, UR47, 0xffff, !UP0 ;  /* 0x0000ffff2f1a7887 */ /* 0x000fe2000c000000 */
[----:B---3--:R-:W-:Y:S01]  /*1070*/  FMUL R0, R0, UR4 ;  /* 0x0000000400007c20 */ /* 0x008fe20008400000 */
[----:B------:R-:W-:Y:S01]  /*1080*/  UISETP.GE.AND UP2, UPT, UR21, 0x1, UPT ;  /* 0x000000011500788c */ /* 0x000fe2000bf46270 */
[----:B------:R-:W-:-:S04]  /*1090*/  UMOV UR20, UR7 ;  /* 0x0000000700147c82 */ /* 0x000fc80008000000 */
[----:B------:R-:W3:Y:S01]  /*10a0*/  F2I.U32.TRUNC.NTZ R0, R0 ;  /* 0x0000000000007305 */ /* 0x000ee2000020f000 */
[----:B----4-:R-:W-:Y:S02]  /*10b0*/  R2UR UR4, R2 ;  /* 0x00000000020472ca */ /* 0x010fe400000e0000 */
[----:B------:R-:W-:Y:S02]  /*10c0*/  PRMT R2, RZ, 0x7610, R2 ;  /* 0x00007610ff027816 */ /* 0x000fe40000000002 */
[----:B---3--:R-:W-:Y:S02]  /*10d0*/  R2UR UR6, R0 ;  /* 0x00000000000672ca */ /* 0x008fe400000e0000 */
[----:B------:R-:W-:-:S07]  /*10e0*/  PRMT R0, RZ, 0x7610, R0 ;  /* 0x00007610ff007816 */ /* 0x000fce0000000000 */
[----:B------:R-:W-:-:S04]  /*10f0*/  UIADD3 UR5, UPT, UPT, -UR4, URZ, URZ ;  /* 0x000000ff04057290 */ /* 0x000fc8000fffe1ff */
[----:B------:R-:W-:Y:S02]  /*1100*/  UIMAD UR5, UR8, UR5, UR16 ;  /* 0x00000005080572a4 */ /* 0x000fe4000f8e0210 */
[----:B------:R-:W-:-:S04]  /*1110*/  UIADD3 UR4, UPT, UPT, -UR6, URZ, URZ ;  /* 0x000000ff06047290 */ /* 0x000fc8000fffe1ff */
[----:B------:R-:W-:Y:S01]  /*1120*/  IMAD.U32 R161, RZ, RZ, UR5 ;  /* 0x00000005ffa17e24 */ /* 0x000fe2000f8e00ff */
[----:B------:R-:W-:-:S06]  /*1130*/  UIMAD UR4, UR9, UR4, UR7 ;  /* 0x00000004090472a4 */ /* 0x000fcc000f8e0207 */
[----:B------:R-:W-:Y:S01]  /*1140*/  IMAD.U32 R160, RZ, RZ, UR4 ;  /* 0x00000004ffa07e24 */ /* 0x000fe2000f8e00ff */
[----:B-12---:R-:W-:Y:S06]  /*1150*/  BRA.U UP4, `(.L_x_17) ;  /* 0x0000000104447547 */ /* 0x006fec000b800000 */
[----:B------:R-:W-:Y:S02]  /*1160*/  R2UR UR4, R161 ;  /* 0x00000000a10472ca */ /* 0x000fe400000e0000 */
[----:B------:R-:W-:-:S11]  /*1170*/  R2UR UR8, R160 ;  /* 0x00000000a00872ca */ /* 0x000fd600000e0000 */
[----:B------:R-:W-:Y:S02]  /*1180*/  UISETP.GT.U32.AND UP0, UPT, UR4, 0x1, UPT ;  /* 0x000000010400788c */ /* 0x000fe4000bf04070 */
[----:B------:R-:W-:Y:S02]  /*1190*/  ULOP3.LUT UR4, UR4, 0xfffffffe, URZ, 0xc0, !UPT ;  /* 0xfffffffe04047892 */ /* 0x000fe4000f8ec0ff */
[----:B------:R-:W-:Y:S02]  /*11a0*/  UISETP.NE.AND UP1, UPT, UR8, URZ, UP0 ;  /* 0x000000ff0800728c */ /* 0x000fe40008725270 */
[----:B------:R-:W-:Y:S02]  /*11b0*/  UISETP.NE.AND UP0, UPT, UR8, 0x1, UP0 ;  /* 0x000000010800788c */ /* 0x000fe40008705270 */
[----:B------:R-:W-:Y:S02]  /*11c0*/  USEL UR7, URZ, 0x1, UP1 ;  /* 0x00000001ff077887 */ /* 0x000fe40008800000 */
[----:B------:R-:W-:-:S02]  /*11d0*/  USEL UR6, URZ, 0x4, UP0 ;  /* 0x00000004ff067887 */ /* 0x000fc40008000000 */
[----:B------:R-:W-:Y:S02]  /*11e0*/  USEL UR5, URZ, 0x2, UP1 ;  /* 0x00000002ff057887 */ /* 0x000fe40008800000 */
[----:B------:R-:W-:Y:S02]  /*11f0*/  ULEA UR4, UR8, UR4, 0x1 ;  /* 0x0000000408047291 */ /* 0x000fe4000f8e08ff */
[----:B------:R-:W-:Y:S02]  /*1200*/  USEL UR8, URZ, 0x8, UP0 ;  /* 0x00000008ff087887 */ /* 0x000fe40008000000 */
[----:B------:R-:W-:-:S03]  /*1210*/  UIADD3 UR5, UPT, UPT, UR5, UR6, UR7 ;  /* 0x0000000605057290 */ /* 0x000fc6000fffe007 */
[----:B------:R-:W-:Y:S01]  /*1220*/  UMOV UR6, 0x3 ;  /* 0x0000000300067882 */ /* 0x000fe20000000000 */
[----:B------:R-:W-:Y:S02]  /*1230*/  UIADD3 UR5, UPT, UPT, UR5, UR8, URZ ;  /* 0x0000000805057290 */ /* 0x000fe4000fffe0ff */
[----:B------:R-:W-:-:S04]  /*1240*/  USHF.L.U32 UR4, UR6, UR4, URZ ;  /* 0x0000000406047299 */ /* 0x000fc800080006ff */
[----:B------:R-:W-:Y:S02]  /*1250*/  IMAD.U32 R2, RZ, RZ, UR5 ;  /* 0x00000005ff027e24 */ /* 0x000fe4000f8e00ff */
[----:B------:R-:W-:Y:S02]  /*1260*/  IMAD.U32 R0, RZ, RZ, UR4 ;  /* 0x00000004ff007e24 */ /* 0x000fe4000f8e00ff */
.L_x_17:
[----:B------:R-:W-:Y:S05]  /*1270*/  BRA.U !UP2, `(.L_x_18) ;  /* 0x000000010ad47547 */ /* 0x000fea000b800000 */
[----:B------:R-:W1:Y:S01]  /*1280*/  LDCU.128 UR12, c[0x0][0xb10] ;  /* 0x00016200ff0c77ac */ /* 0x000e620008000c00 */
[----:B------:R-:W2:Y:S01]  /*1290*/  LDCU UR6, c[0x0][0x370] ;  /* 0x00006e00ff0677ac */ /* 0x000ea20008000800 */
[----:B------:R-:W3:Y:S01]  /*12a0*/  LDCU UR5, c[0x0][0x374] ;  /* 0x00006e80ff0577ac */ /* 0x000ee20008000800 */
[----:B------:R-:W4:Y:S01]  /*12b0*/  LDCU UR28, c[0x0][0xb0c] ;  /* 0x00016180ff1c77ac */ /* 0x000f220008000800 */
[----:B------:R-:W4:Y:S01]  /*12c0*/  LDCU UR4, c[0x0][0xb20] ;  /* 0x00016400ff0477ac */ /* 0x000f220008000800 */
[----:B------:R-:W4:Y:S01]  /*12d0*/  LDCU.64 UR8, c[0x0][0xb28] ;  /* 0x00016500ff0877ac */ /* 0x000f220008000a00 */
[----:B-1----:R-:W-:Y:S02]  /*12e0*/  UISETP.NE.AND UP0, UPT, UR14, 0x1, UPT ;  /* 0x000000010e00788c */ /* 0x002fe4000bf05270 */
[----:B---3--:R-:W-:Y:S02]  /*12f0*/  UIMAD.WIDE.U32 UR10, UR5, UR15, URZ ;  /* 0x0000000f050a72a5 */ /* 0x008fe4000f8e00ff */
[----:B--2---:R-:W-:-:S02]  /*1300*/  UIMAD.WIDE.U32 UR22, UR6, UR12, URZ ;  /* 0x0000000c061672a5 */ /* 0x004fc4000f8e00ff */
[----:B----4-:R-:W-:Y:S02]  /*1310*/  UISETP.NE.AND UP1, UPT, UR28, 0x1, UPT ;  /* 0x000000011c00788c */ /* 0x010fe4000bf25270 */
[----:B------:R-:W-:Y:S01]  /*1320*/  UISETP.NE.AND UP2, UPT, UR21, 0x1, UPT ;  /* 0x000000011500788c */ /* 0x000fe2000bf45270 */
[----:B------:R-:W-:Y:S02]  /*1330*/  UMOV UR10, UR11 ;  /* 0x0000000b000a7c82 */ /* 0x000fe40008000000 */
[----:B------:R-:W-:Y:S01]  /*1340*/  UMOV UR22, UR23 ;  /* 0x0000001700167c82 */ /* 0x000fe20008000000 */
[----:B------:R-:W-:Y:S02]  /*1350*/  @UP0 USHF.R.U32.HI UR5, URZ, UR4, UR10 ;  /* 0x00000004ff050299 */ /* 0x000fe4000801160a */
[----:B------:R-:W-:Y:S02]  /*1360*/  UIMAD.WIDE.U32 UR24, UR20, UR15, URZ ;  /* 0x0000000f141872a5 */ /* 0x000fe4000f8e00ff */
[----:B------:R-:W-:-:S02]  /*1370*/  UIMAD.WIDE.U32 UR10, UR5, UR8, URZ ;  /* 0x00000008050a72a5 */ /* 0x000fc4000f8e00ff */
[----:B------:R-:W-:Y:S02]  /*1380*/  @UP1 USHF.R.U32.HI UR6, URZ, UR13, UR22 ;  /* 0x0000000dff061299 */ /* 0x000fe40008011616 */
[----:B------:R-:W-:Y:S02]  /*1390*/  UIMAD.WIDE.U32 UR18, UR16, UR12, URZ ;  /* 0x0000000c101272a5 */ /* 0x000fe4000f8e00ff */
[----:B------:R-:W-:Y:S01]  /*13a0*/  UIMAD.WIDE.U32 UR22, UR6, UR8, URZ ;  /* 0x00000008061672a5 */ /* 0x000fe2000f8e00ff */
[----:B------:R-:W-:Y:S01]  /*13b0*/  UMOV UR24, UR25 ;  /* 0x0000001900187c82 */ /* 0x000fe20008000000 */
[----:B------:R-:W-:Y:S01]  /*13c0*/  UMOV UR10, UR11 ;  /* 0x0000000b000a7c82 */ /* 0x000fe20008000000 */
[----:B------:R-:W-:Y:S02]  /*13d0*/  USHF.R.U32.HI UR24, URZ, UR4, UR24 ;  /* 0x00000004ff187299 */ /* 0x000fe40008011618 */
[----:B------:R-:W-:Y:S02]  /*13e0*/  @UP2 USHF.R.U32.HI UR5, URZ, UR9, UR10 ;  /* 0x00000009ff052299 */ /* 0x000fe4000801160a */
[----:B------:R-:W-:Y:S01]  /*13f0*/  UMOV UR7, UR23 ;  /* 0x0000001700077c82 */ /* 0x000fe20008000000 */
[----:B------:R-:W-:Y:S01]  /*1400*/  UMOV UR18, UR19 ;  /* 0x0000001300127c82 */ /* 0x000fe20008000000 */
[----:B------:R-:W-:-:S02]  /*1410*/  @UP2 USHF.R.U32.HI UR6, URZ, UR9, UR7 ;  /* 0x00000009ff062299 */ /* 0x000fc40008011607 */
[----:B------:R-:W-:Y:S02]  /*1420*/  USHF.R.U32.HI UR13, URZ, UR13, UR18 ;  /* 0x0000000dff0d7299 */ /* 0x000fe40008011612 */
[----:B------:R-:W-:Y:S02]  /*1430*/  USEL UR4, UR20, UR24, !UP0 ;  /* 0x0000001814047287 */ /* 0x000fe4000c000000 */
[----:B------:R-:W-:Y:S02]  /*1440*/  UIMAD UR7, UR5, UR21, URZ ;  /* 0x00000015050772a4 */ /* 0x000fe4000f8e02ff */
[----:B------:R-:W-:Y:S02]  /*1450*/  USEL UR5, UR16, UR13, !UP1 ;  /* 0x0000000d10057287 */ /* 0x000fe4000c800000 */
[----:B------:R-:W-:Y:S02]  /*1460*/  UIMAD UR12, UR6, UR21, URZ ;  /* 0x00000015060c72a4 */ /* 0x000fe4000f8e02ff */
[----:B------:R-:W-:-:S02]  /*1470*/  UISETP.GE.AND UP0, UPT, UR4, UR7, UPT ;  /* 0x000000070400728c */ /* 0x000fc4000bf06270 */
[----:B------:R-:W-:Y:S02]  /*1480*/  UIMAD.WIDE.U32 UR10, UR4, UR8, URZ ;  /* 0x00000008040a72a5 */ /* 0x000fe4000f8e00ff */
[----:B------:R-:W-:Y:S02]  /*1490*/  UISETP.GE.OR UP0, UPT, UR5, UR12, UP0 ;  /* 0x0000000c0500728c */ /* 0x000fe40008706670 */
[----:B------:R-:W-:Y:S02]  /*14a0*/  UIMAD.WIDE.U32 UR12, UR5, UR8, URZ ;  /* 0x00000008050c72a5 */ /* 0x000fe4000f8e00ff */
[----:B------:R-:W-:Y:S01]  /*14b0*/  UIADD3 UR10, UPT, UPT, -UR4, URZ, URZ ;  /* 0x000000ff040a7290 */ /* 0x000fe2000fffe1ff */
[----:B------:R-:W-:Y:S01]  /*14c0*/  UMOV UR8, UR11 ;  /* 0x0000000b00087c82 */ /* 0x000fe20008000000 */
[----:B------:R-:W-:Y:S02]  /*14d0*/  UIADD3 UR11, UPT, UPT, -UR5, URZ, URZ ;  /* 0x000000ff050b7290 */ /* 0x000fe4000fffe1ff */
[----:B------:R-:W-:-:S03]  /*14e0*/  USHF.R.U32.HI UR8, URZ, UR9, UR8 ;  /* 0x00000009ff087299 */ /* 0x000fc60008011608 */
[----:B------:R-:W-:Y:S01]  /*14f0*/  @!UP0 UMOV UR7, UR13 ;  /* 0x0000000d00078c82 */ /* 0x000fe20008000000 */
[----:B------:R-:W-:Y:S02]  /*1500*/  UIMAD UR20, UR14, UR10, UR20 ;  /* 0x0000000a0e1472a4 */ /* 0x000fe4000f8e0214 */
[----:B------:R-:W-:Y:S02]  /*1510*/  USEL UR8, UR4, UR8, !UP2 ;  /* 0x0000000804087287 */ /* 0x000fe4000d000000 */
[----:B------:R-:W-:Y:S02]  /*1520*/  @!UP0 USHF.R.U32.HI UR7, URZ, UR9, UR7 ;  /* 0x00000009ff078299 */ /* 0x000fe40008011607 */
[----:B------:R-:W-:Y:S02]  /*1530*/  UIADD3 UR9, UPT, UPT, -UR8, URZ, URZ ;  /* 0x000000ff08097290 */ /* 0x000fe4000fffe1ff */
[----:B------:R-:W-:Y:S02]  /*1540*/  @!UP0 USEL UR7, UR5, UR7, !UP2 ;  /* 0x0000000705078287 */ /* 0x000fe4000d000000 */
[----:B------:R-:W-:-:S02]  /*1550*/  UIMAD UR9, UR21, UR9, UR4 ;  /* 0x00000009150972a4 */ /* 0x000fc4000f8e0204 */
[----:B------:R-:W-:Y:S02]  /*1560*/  @!UP0 UIADD3 UR8, UPT, UPT, UR8, -UR7, URZ ;  /* 0x8000000708088290 */ /* 0x000fe4000fffe0ff */
[----:B------:R-:W-:Y:S02]  /*1570*/  @!UP0 UIMAD UR6, UR9, UR6, UR7 ;  /* 0x00000006090682a4 */ /* 0x000fe4000f8e0207 */
[----:B------:R-:W-:Y:S02]  /*1580*/  @!UP0 UIMAD UR4, UR8, UR21, UR5 ;  /* 0x00000015080482a4 */ /* 0x000fe4000f8e0205 */
[----:B------:R-:W-:Y:S02]  /*1590*/  UIMAD UR16, UR28, UR11, UR16 ;  /* 0x0000000b1c1072a4 */ /* 0x000fe4000f8e0210 */
[----:B------:R-:W-:Y:S01]  /*15a0*/  UIMAD UR20, UR4, UR14, UR20 ;  /* 0x0000000e041472a4 */ /* 0x000fe2000f8e0214 */
[----:B------:R-:W-:Y:S02]  /*15b0*/  @!UP0 UMOV UR5, UR6 ;  /* 0x0000000600058c82 */ /* 0x000fe40008000000 */
[----:B------:R-:W-:-:S12]  /*15c0*/  UIMAD UR16, UR5, UR28, UR16 ;  /* 0x0000001c051072a4 */ /* 0x000fd8000f8e0210 */
.L_x_18:
[----:B------:R-:W-:Y:S02]  /*15d0*/  UISETP.NE.AND UP1, UPT, UR29, 0x1, UPT ;  /* 0x000000011d00788c */ /* 0x000fe4000bf25270 */
[----:B------:R-:W-:Y:S02]  /*15e0*/  ULOP3.LUT UR21, UR26, 0xffff, URZ, 0xc0, !UPT ;  /* 0x0000ffff1a157892 */ /* 0x000fe4000f8ec0ff */
[----:B------:R-:W-:Y:S02]  /*15f0*/  UISETP.NE.AND UP0, UPT, UR17, 0x2, UPT ;  /* 0x000000021100788c */ /* 0x000fe4000bf05270 */
[----:B------:R-:W-:Y:S02]  /*1600*/  ULOP3.LUT UR22, UR27, 0x2000, URZ, 0xc0, !UPT ;  /* 0x000020001b167892 */ /* 0x000fe4000f8ec0ff */
[----:B------:R-:W-:Y:S02]  /*1610*/  ULOP3.LUT UR46, UR46, 0x80, URZ, 0xc0, !UPT ;  /* 0x000000802e2e7892 */ /* 0x000fe4000f8ec0ff */
[----:B------:R-:W-:Y:S01]  /*1620*/  USHF.L.U32 UR21, UR30, UR21, URZ ;  /* 0x000000151e157299 */ /* 0x000fe200080006ff */
[----:B------:R-:W-:Y:S11]  /*1630*/  BRA.U UP1, `(.L_x_19) ;  /* 0x0000000101447547 */ /* 0x000ff6000b800000 */
[----:B------:R-:W1:Y:S01]  /*1640*/  LDCU.128 UR8, c[0x0][0xb10] ;  /* 0x00016200ff0877ac */ /* 0x000e620008000c00 */
[----:B------:R-:W2:Y:S01]  /*1650*/  LDCU UR12, c[0x0][0xb0c] ;  /* 0x00016180ff0c77ac */ /* 0x000ea20008000800 */
[----:B------:R-:W3:Y:S01]  /*1660*/  LDCU UR13, c[0x0][0xb20] ;  /* 0x00016400ff0d77ac */ /* 0x000ee20008000800 */
[----:B-1----:R-:W-:Y:S02]  /*1670*/  UIMAD.WIDE.U32 UR6, UR16, UR8, URZ ;  /* 0x00000008100672a5 */ /* 0x002fe4000f8e00ff */
[----:B------:R-:W-:Y:S02]  /*1680*/  UIMAD.WIDE.U32 UR4, UR20, UR11, URZ ;  /* 0x0000000b140472a5 */ /* 0x000fe4000f8e00ff */
[----:B--2---:R-:W-:Y:S02]  /*1690*/  UISETP.NE.AND UP2, UPT, UR12, 0x1, UPT ;  /* 0x000000010c00788c */ /* 0x004fe4000bf45270 */
[----:B------:R-:W-:Y:S01]  /*16a0*/  UISETP.NE.AND UP1, UPT, UR10, 0x1, UPT ;  /* 0x000000010a00788c */ /* 0x000fe2000bf25270 */
[----:B------:R-:W-:-:S02]  /*16b0*/  UMOV UR6, UR7 ;  /* 0x0000000700067c82 */ /* 0x000fc40008000000 */
[----:B------:R-:W-:Y:S01]  /*16c0*/  UMOV UR4, UR5 ;  /* 0x0000000500047c82 */ /* 0x000fe20008000000 */
[----:B------:R-:W-:Y:S02]  /*16d0*/  USHF.R.U32.HI UR6, URZ, UR9, UR6 ;  /* 0x00000009ff067299 */ /* 0x000fe40008011606 */
[----:B---3--:R-:W-:Y:S02]  /*16e0*/  USHF.R.U32.HI UR4, URZ, UR13, UR4 ;  /* 0x0000000dff047299 */ /* 0x008fe40008011604 */
[----:B------:R-:W-:Y:S02]  /*16f0*/  USEL UR5, UR16, UR6, !UP2 ;  /* 0x0000000610057287 */ /* 0x000fe4000d000000 */
[----:B------:R-:W-:-:S04]  /*1700*/  USEL UR4, UR20, UR4, !UP1 ;  /* 0x0000000414047287 */ /* 0x000fc8000c800000 */
[----:B------:R-:W-:Y:S02]  /*1710*/  UIADD3 UR6, UPT, UPT, UR5, -UR4, URZ ;  /* 0x8000000405067290 */ /* 0x000fe4000fffe0ff */
[----:B------:R-:W-:Y:S02]  /*1720*/  UIADD3 UR4, UPT, UPT, -UR5, UR4, URZ ;  /* 0x0000000405047290 */ /* 0x000fe4000fffe1ff */
[----:B------:R-:W-:Y:S02]  /*1730*/  UIMAD UR20, UR6, UR10, UR20 ;  /* 0x0000000a061472a4 */ /* 0x000fe4000f8e0214 */
[----:B------:R-:W-:-:S12]  /*1740*/  UIMAD UR16, UR4, UR12, UR16 ;  /* 0x0000000c041072a4 */ /* 0x000fd8000f8e0210 */
.L_x_19:
[----:B------:R-:W-:Y:S05]  /*1750*/  BRA.U !UP5, `(.L_x_20) ;  /* 0x000000010d0c7547 */ /* 0x000fea000b800000 */
[----:B------:R-:W-:Y:S01]  /*1760*/  UCGABAR_WAIT ;  /* 0x0000000000007dc7 */ /* 0x000fe20008000000 */
[----:B------:R-:W-:Y:S01]  /*1770*/  CCTL.IVALL ;  /* 0x00000000ff00798f */ /* 0x000fe20002000000 */
[----:B------:R-:W-:Y:S05]  /*1780*/  BRA `(.L_x_21) ;  /* 0x0000000000047947 */ /* 0x000fea0003800000 */
.L_x_20:
[----:B------:R-:W-:Y:S06]  /*1790*/  BAR.SYNC.DEFER_BLOCKING 0x0 ;  /* 0x0000000000007b1d */ /* 0x000fec0000010000 */
.L_x_21:
[----:B------:R-:W-:Y:S05]  /*17a0*/  BRA.U UP0, `(.L_x_22) ;  /* 0x0000001500047547 */ /* 0x000fea000b800000 */
[----:B------:R-:W1:Y:S01]  /*17b0*/  LDCU UR6, c[0x0][0x38c] ;  /* 0x00007180ff0677ac */ /* 0x000e620008000800 */
[----:B------:R-:W-:Y:S01]  /*17c0*/  PLOP3.LUT P1, PT, PT, PT, UP3, 0x80, 0x8 ;  /* 0x000000000008781c */ /* 0x000fe20003f2f038 */
[----:B------:R-:W-:Y:S01]  /*17d0*/  IMAD.MOV.U32 R12, RZ, RZ, 0x1 ;  /* 0x00000001ff0c7424 */ /* 0x000fe200078e00ff */
[----:B------:R-:W-:Y:S02]  /*17e0*/  ISETP.NE.AND P2, PT, R3, RZ, P3 ;  /* 0x000000ff0300720c */ /* 0x000fe40001f45270 */
[----:B------:R-:W-:Y:S02]  /*17f0*/  CS2R R10, SRZ ;  /* 0x00000000000a7805 */ /* 0x000fe4000001ff00 */
[----:B------:R-:W-:Y:S01]  /*1800*/  PLOP3.LUT P1, PT, P1, PT, PT, 0x8, 0x80 ;  /* 0x000000000080781c */ /* 0x000fe20000f2e170 */
[----:B------:R-:W-:Y:S01]  /*1810*/  IMAD.MOV.U32 R9, RZ, RZ, RZ ;  /* 0x000000ffff097224 */ /* 0x000fe200078e00ff */
[----:B------:R-:W2:Y:S01]  /*1820*/  LDCU UR38, c[0x0][0x370] ;  /* 0x00006e00ff2677ac */ /* 0x000ea20008000800 */
[----:B------:R-:W-:Y:S01]  /*1830*/  IMAD.MOV.U32 R8, RZ, RZ, 0x1 ;  /* 0x00000001ff087424 */ /* 0x000fe200078e00ff */
[----:B------:R-:W3:Y:S01]  /*1840*/  LDCU.64 UR26, c[0x0][0x348] ;  /* 0x00006900ff1a77ac */ /* 0x000ee20008000a00 */
[----:B------:R-:W-:Y:S01]  /*1850*/  ULEA.HI UR43, UR22, UR46, URZ, 0x19 ;  /* 0x0000002e162b7291 */ /* 0x000fe2000f8fc8ff */
[----:B------:R-:W4:Y:S01]  /*1860*/  LDCU UR37, c[0x0][0x374] ;  /* 0x00006e80ff2577ac */ /* 0x000f220008000800 */
[----:B-1----:R-:W-:-:S02]  /*1870*/  UIADD3 UR5, UPT, UPT, UR6, 0x7f, URZ ;  /* 0x0000007f06057890 */ /* 0x002fc4000fffe0ff */
[----:B------:R-:W-:Y:S02]  /*1880*/  UIADD3 UR47, UPT, UPT, UR6, 0xfe, URZ ;  /* 0x000000fe062f7890 */ /* 0x000fe4000fffe0ff */
[----:B------:R-:W-:Y:S01]  /*1890*/  USHF.R.S32.HI UR4, URZ, 0x1f, UR5 ;  /* 0x0000001fff047899 */ /* 0x000fe20008011405 */
[----:B------:R-:W-:-:S03]  /*18a0*/  UMOV UR7, URZ ;  /* 0x000000ff00077c82 */ /* 0x000fc60008000000 */
[----:B------:R-:W-:Y:S02]  /*18b0*/  ULEA.HI UR4, UR4, UR5, URZ, 0x7 ;  /* 0x0000000504047291 */ /* 0x000fe4000f8f38ff */
[----:B------:R-:W-:Y:S02]  /*18c0*/  UIADD3 UR5, UPT, UPT, UR6, -0x1, URZ ;  /* 0xffffffff06057890 */ /* 0x000fe4000fffe0ff */
[----:B------:R-:W-:Y:S02]  /*18d0*/  USHF.R.S32.HI UR40, URZ, 0x7, UR4 ;  /* 0x00000007ff287899 */ /* 0x000fe40008011404 */
[----:B------:R-:W-:Y:S02]  /*18e0*/  UISETP.GE.U32.AND UP1, UPT, UR5, -0xff, UPT ;  /* 0xffffff010500788c */ /* 0x000fe4000bf26070 */
[----:B------:R-:W-:-:S04]  /*18f0*/  UISETP.LT.U32.AND UP0, UPT, UR40, 0x5, UPT ;  /* 0x000000052800788c */ /* 0x000fc8000bf01070 */
[----:B------:R-:W-:Y:S02]  /*1900*/  USEL UR39, UR40, 0x5, UP0 ;  /* 0x0000000528277887 */ /* 0x000fe40008000000 */
[----:B------:R-:W-:Y:S02]  /*1910*/  UISETP.NE.AND UP0, UPT, UR17, URZ, UPT ;  /* 0x000000ff1100728c */ /* 0x000fe4000bf05270 */
[----:B------:R-:W-:Y:S02]  /*1920*/  UIADD3 UR4, UPT, UPT, UR39, -0x1, URZ ;  /* 0xffffffff27047890 */ /* 0x000fe4000fffe0ff */
[----:B------:R-:W-:Y:S02]  /*1930*/  @UP1 UIADD3 UR4, UPT, UPT, UR39, URZ, URZ ;  /* 0x000000ff27041290 */ /* 0x000fe4000fffe0ff */
[----:B------:R-:W-:Y:S02]  /*1940*/  USEL UR23, UR41, 0x2, UP0 ;  /* 0x0000000229177887 */ /* 0x000fe40008000000 */
[----:B------:R-:W-:-:S02]  /*1950*/  UIADD3 UR44, UPT, UPT, UR40, -UR39, URZ ;  /* 0x80000027282c7290 */ /* 0x000fc4000fffe0ff */
[----:B------:R-:W-:Y:S02]  /*1960*/  UIADD3 UR25, UPT, UPT, UR4, 0x1, URZ ;  /* 0x0000000104197890 */ /* 0x000fe4000fffe0ff */
[----:B--234-:R-:W-:-:S12]  /*1970*/  UIADD3 UR41, UPT, UPT, -UR4, URZ, URZ ;  /* 0x000000ff04297290 */ /* 0x01cfd8000fffe1ff */
.L_x_42:
[----:B------:R-:W-:Y:S01]  /*1980*/  UISETP.NE.AND UP0, UPT, UR45, URZ, UPT ;  /* 0x000000ff2d00728c */ /* 0x000fe2000bf05270 */
[----:B-1----:R-:W1:Y:S08]  /*1990*/  S2UR UR45, SR_CgaCtaId ;  /* 0x00000000002d79c3 */ /* 0x002e700000008800 */
[----:B------:R-:W-:Y:S05]  /*19a0*/  BRA.U UP0, `(.L_x_23) ;  /* 0x0000000100347547 */ /* 0x000fea000b800000 */
[----:B------:R-:W2:Y:S01]  /*19b0*/  S2R R0, SR_CgaCtaId ;  /* 0x0000000000007919 */ /* 0x000ea20000008800 */
[----:B------:R-:W-:Y:S02]  /*19c0*/  MOV R3, 0x400 ;  /* 0x0000040000037802 */ /* 0x000fe40000000f00 */
[----:B------:R-:W-:Y:S02]  /*19d0*/  SHF.L.U32 R2, R8, 0x1f, RZ ;  /* 0x0000001f08027819 */ /* 0x000fe400000006ff */
[----:B--2---:R-:W-:-:S05]  /*19e0*/  LEA R0, R0, R3, 0x18 ;  /* 0x0000000300007211 */ /* 0x004fca00078ec0ff */
[----:B------:R-:W-:-:S04]  /*19f0*/  IMAD R3, R9, 0x8, R0 ;  /* 0x0000000809037824 */ /* 0x000fc800078e0200 */
[----:B------:R-:W2:Y:S02]  /*1a00*/  SYNCS.PHASECHK.TRANS64.TRYWAIT P0, [R3+URZ+0xf0], R2 ;  /* 0x0000f002030075a7 */ /* 0x000ea400080011ff */
[----:B--2---:R-:W-:Y:S05]  /*1a10*/  @!P0 BRA `(.L_x_24) ;  /* 0x000000a000e88947 */ /* 0x004fea0003800000 */
.L_x_145:
[----:B------:R-:W-:Y:S01]  /*1a20*/  VIADD R9, R9, 0x1 ;  /* 0x0000000109097836 */ /* 0x000fe20000000000 */
[----:B------:R2:W-:Y:S04]  /*1a30*/  SYNCS.ARRIVE.TRANS64.A1T0 RZ, [R3+URZ+0xe0], RZ ;  /* 0x0000e0ff03ff79a7 */ /* 0x0005e800081000ff */
[----:B------:R-:W-:-:S04]  /*1a40*/  ISETP.NE.AND P0, PT, R9, 0x2, PT ;  /* 0x000000020900780c */ /* 0x000fc80003f05270 */
[----:B------:R-:W-:Y:S02]  /*1a50*/  SEL R9, R9, RZ, P0 ;  /* 0x000000ff09097207 */ /* 0x000fe40000000000 */
[----:B--2---:R-:W-:-:S04]  /*1a60*/  SEL R3, RZ, 0x1, P0 ;  /* 0x00000001ff037807 */ /* 0x004fc80000000000 */
[----:B------:R-:W-:-:S07]  /*1a70*/  LOP3.LUT R8, R8, R3, RZ, 0x3c, !PT ;  /* 0x0000000308087212 */ /* 0x000fce00078e3cff */
.L_x_23:
[----:B------:R-:W-:Y:S01]  /*1a80*/  UMOV UR6, 0x400 ;  /* 0x0000040000067882 */ /* 0x000fe20000000000 */
[----:B------:R-:W-:Y:S01]  /*1a90*/  SHF.L.U32 R0, R12, 0x1f, RZ ;  /* 0x0000001f0c007819 */ /* 0x000fe200000006ff */
[----:B-1----:R-:W-:Y:S02]  /*1aa0*/  ULEA UR6, UR45, UR6, 0x18 ;  /* 0x000000062d067291 */ /* 0x002fe4000f8ec0ff */
[----:B------:R-:W-:Y:S02]  /*1ab0*/  UISETP.GE.U32.AND UP0, UPT, UR47, 0xff, UPT ;  /* 0x000000ff2f00788c */ /* 0x000fe4000bf06070 */
[----:B------:R-:W-:Y:S02]  /*1ac0*/  ULEA UR4, UR7, UR6, 0x3 ;  /* 0x0000000607047291 */ /* 0x000fe4000f8e18ff */
[----:B------:R-:W-:Y:S01]  /*1ad0*/  ULEA UR11, UR20, UR46, 0x8 ;  /* 0x0000002e140b7291 */ /* 0x000fe2000f8e40ff */
[----:B------:R-:W-:-:S06]  /*1ae0*/  UMOV UR13, URZ ;  /* 0x000000ff000d7c82 */ /* 0x000fcc0008000000 */
[----:B------:R1:W2:Y:S01]  /*1af0*/  SYNCS.PHASECHK.TRANS64.TRYWAIT P0, [UR4+0x28], R0 ;  /* 0x00002800ff0075a7 */ /* 0x0002a20008001104 */
[----:B------:R-:W-:-:S04]  /*1b00*/  ULEA.HI UR4, UR16, UR16, URZ, 0x1 ;  /* 0x0000001010047291 */ /* 0x000fc8000f8f08ff */
[----:B------:R-:W-:-:S04]  /*1b10*/  USHF.L.U32 UR4, UR4, 0x7, URZ ;  /* 0x0000000704047899 */ /* 0x000fc800080006ff */
[----:B------:R-:W-:-:S04]  /*1b20*/  ULOP3.LUT UR35, UR4, 0xffffff00, URZ, 0xc0, !UPT ;  /* 0xffffff0004237892 */ /* 0x000fc8000f8ec0ff */
[----:B------:R-:W-:Y:S01]  /*1b30*/  UIADD3 UR35, UPT, UPT, UR43, UR35, URZ ;  /* 0x000000232b237290 */ /* 0x000fe2000fffe0ff */
[----:B------:R-:W-:Y:S11]  /*1b40*/  BRA.U !UP0, `(.L_x_25) ;  /* 0x0000000108c47547 */ /* 0x000ff6000b800000 */
[----:B------:R-:W-:Y:S01]  /*1b50*/  UMOV UR16, UR41 ;  /* 0x0000002900107c82 */ /* 0x000fe20008000000 */
[----:B------:R-:W-:Y:S01]  /*1b60*/  UMOV UR4, UR7 ;  /* 0x0000000700047c82 */ /* 0x000fe20008000000 */
[----:B------:R-:W-:-:S05]  /*1b70*/  UMOV UR34, URZ ;  /* 0x000000ff00227c82 */ /* 0x000fca0008000000 */
.L_x_31:
[----:B------:R-:W-:Y:S01]  /*1b80*/  ULEA UR33, UR4, UR6, 0x3 ;  /* 0x0000000604217291 */ /* 0x000fe2000f8e18ff */
[----:B------:R-:W-:Y:S01]  /*1b90*/  @P3 MOV R2, 0x10000 ;  /* 0x0001000000023802 */ /* 0x000fe20000000f00 */
[----:B--234-:R-:W-:Y:S10]  /*1ba0*/  @P0 BRA `(.L_x_26) ;  /* 0x00000000000c0947 */ /* 0x01cff40003800000 */
[----:B------:R-:W-:-:S04]  /*1bb0*/  SHF.L.U32 R3, R12, 0x1f, RZ ;  /* 0x0000001f0c037819 */ /* 0x000fc800000006ff */
[----:B------:R-:W2:Y:S02]  /*1bc0*/  SYNCS.PHASECHK.TRANS64.TRYWAIT P0, [UR33+0x28], R3 ;  /* 0x00002803ff0075a7 */ /* 0x000ea40008001121 */
[----:B--2---:R-:W-:Y:S05]  /*1bd0*/  @!P0 BRA `(.L_x_27) ;  /* 0x000000a0008c8947 */ /* 0x004fea0003800000 */
.L_x_26:
[----:B------:R2:W-:Y:S01]  /*1be0*/  @P3 SYNCS.ARRIVE.TRANS64 RZ, [UR33], R2 ;  /* 0x00000002ffff39a7 */ /* 0x0005e20008000021 */
[----:B------:R-:W-:Y:S02]  /*1bf0*/  ULOP3.LUT UR5, UR23, 0x2, URZ, 0xfc, !UPT ;  /* 0x0000000217057892 */ /* 0x000fe4000f8efcff */
[----:B------:R-:W-:Y:S02]  /*1c00*/  UIADD3 UR16, UPT, UPT, UR16, 0x1, URZ ;  /* 0x0000000110107890 */ /* 0x000fe4000fffe0ff */
[----:B------:R-:W-:Y:S02]  /*1c10*/  UISETP.NE.AND UP0, UPT, UR5, 0x2, UPT ;  /* 0x000000020500788c */ /* 0x000fe4000bf05270 */
[----:B------:R-:W-:-:S07]  /*1c20*/  UISETP.NE.AND UP2, UPT, UR16, 0x1, UPT ;  /* 0x000000011000788c */ /* 0x000fce000bf45270 */
[----:B------:R-:W-:Y:S05]  /*1c30*/  BRA.U UP0, `(.L_x_28) ;  /* 0x0000000100047547 */ /* 0x000fea000b800000 */
[----:B------:R-:W-:Y:S05]  /*1c40*/  BPT.TRAP 0x1 ;  /* 0x000000040000795c */ /* 0x000fea0000300000 */
.L_x_28:
[----:B------:R-:W-:Y:S04]  /*1c50*/  BSSY.RECONVERGENT B0, `(.L_x_29) ;  /* 0x0000003000007945 */ /* 0x000fe80003800200 */
[----:B------:R-:W-:Y:S05]  /*1c60*/  @!P2 BRA `(.L_x_30) ;  /* 0x000000000004a947 */ /* 0x000fea0003800000 */
[----:B------:R-:W-:Y:S05]  /*1c70*/  BPT.TRAP 0x1 ;  /* 0x000000040000795c */ /* 0x000fea0000300000 */
.L_x_30:
[----:B------:R-:W-:Y:S05]  /*1c80*/  BSYNC.RECONVERGENT B0 ;  /* 0x0000000000007941 */ /* 0x000fea0003800200 */
.L_x_29:
[----:B------:R-:W-:Y:S02]  /*1c90*/  UIADD3 UR5, UPT, UPT, UR4, 0x1, URZ ;  /* 0x0000000104057890 */ /* 0x000fe4000fffe0ff */
[----:B------:R-:W-:Y:S02]  /*1ca0*/  UIADD3 UR14, UP1, UPT, UR26, 0x80, URZ ;  /* 0x000000801a0e7890 */ /* 0x000fe4000ff3e0ff */
[----:B------:R-:W-:Y:S02]  /*1cb0*/  UISETP.NE.AND UP0, UPT, UR5, 0x5, UPT ;  /* 0x000000050500788c */ /* 0x000fe4000bf05270 */
[----:B------:R-:W-:Y:S02]  /*1cc0*/  ULOP3.LUT UR33, UR33, 0xfefffff8, URZ, 0xc0, !UPT ;  /* 0xfefffff821217892 */ /* 0x000fe4000f8ec0ff */
[----:B------:R-:W-:Y:S02]  /*1cd0*/  USEL UR8, URZ, 0x1, UP0 ;  /* 0x00000001ff087887 */ /* 0x000fe40008000000 */
[----:B------:R-:W-:-:S02]  /*1ce0*/  USEL UR7, UR5, URZ, UP0 ;  /* 0x000000ff05077287 */ /* 0x000fc40008000000 */
[----:B------:R-:W-:Y:S02]  /*1cf0*/  UIADD3.X UR15, UPT, UPT, URZ, UR27, URZ, UP1, !UPT ;  /* 0x0000001bff0f7290 */ /* 0x000fe40008ffe4ff */
[----:B------:R-:W-:Y:S01]  /*1d00*/  ULEA UR5, UR7, UR6, 0x3 ;  /* 0x0000000607057291 */ /* 0x000fe2000f8e18ff */
[----:B------:R-:W-:Y:S01]  /*1d10*/  LOP3.LUT R12, R12, UR8, RZ, 0x3c, !PT ;  /* 0x000000080c0c7c12 */ /* 0x000fe2000f8e3cff */
[----:B------:R-:W-:Y:S02]  /*1d20*/  USHF.L.U32 UR8, UR4, 0xe, URZ ;  /* 0x0000000e04087899 */ /* 0x000fe400080006ff */
[----:B------:R-:W-:Y:S01]  /*1d30*/  UIADD3 UR4, UP0, UPT, UR26, 0x180, URZ ;  /* 0x000001801a047890 */ /* 0x000fe2000ff1e0ff */
[----:B-1----:R-:W-:Y:S01]  /*1d40*/  SHF.L.U32 R0, R12, 0x1f, RZ ;  /* 0x0000001f0c007819 */ /* 0x002fe200000006ff */
[----:B------:R-:W-:Y:S02]  /*1d50*/  ULOP3.LUT UR32, UR8, UR22, URZ, 0xfc, !UPT ;  /* 0x0000001608207292 */ /* 0x000fe4000f8efcff */
[----:B------:R-:W-:Y:S01]  /*1d60*/  UPRMT UR13, URZ, 0x5410, UR21 ;  /* 0x00005410ff0d7896 */ /* 0x000fe20008000015 */
[----:B------:R3:W4:Y:S01]  /*1d70*/  SYNCS.PHASECHK.TRANS64.TRYWAIT P0, [UR5+0x28], R0 ;  /* 0x00002800ff0075a7 */ /* 0x0007220008001105 */
[----:B------:R-:W-:-:S02]  /*1d80*/  UIADD3 UR32, UPT, UPT, UR6, 0xc400, UR32 ;  /* 0x0000c40006207890 */ /* 0x000fc4000fffe020 */
[----:B------:R-:W-:Y:S02]  /*1d90*/  UIADD3 UR8, UPT, UPT, UR6, 0x20400, UR8 ;  /* 0x0002040006087890 */ /* 0x000fe4000fffe008 */
[----:B------:R-:W-:Y:S01]  /*1da0*/  UIADD3.X UR5, UPT, UPT, URZ, UR27, URZ, UP0, !UPT ;  /* 0x0000001bff057290 */ /* 0x000fe200087fe4ff */
[----:B------:R-:W-:Y:S01]  /*1db0*/  UMOV UR18, 0x0 ;  /* 0x0000000000127882 */ /* 0x000fe20000000000 */
[----:B------:R-:W-:Y:S01]  /*1dc0*/  UMOV UR19, 0x10000000 ;  /* 0x1000000000137882 */ /* 0x000fe20000000000 */
[----:B------:R-:W-:Y:S01]  /*1dd0*/  UMOV UR10, UR34 ;  /* 0x00000022000a7c82 */ /* 0x000fe20008000000 */
[----:B------:R-:W-:Y:S01]  /*1de0*/  UMOV UR12, UR36 ;  /* 0x00000024000c7c82 */ /* 0x000fe20008000000 */
[----:B------:R-:W-:Y:S01]  /*1df0*/  UMOV UR9, UR33 ;  /* 0x0000002100097c82 */ /* 0x000fe20008000000 */
[----:B------:R1:W-:Y:S03]  /*1e00*/  UTMALDG.3D.MULTICAST.2CTA [UR32], [UR14], UR13, desc[UR18] ;  /* 0x000012200e0073b4 */ /* 0x0003e6000821180d */
[----:B------:R2:W-:Y:S01]  /*1e10*/  UTMALDG.3D.2CTA [UR8], [UR4], desc[UR18] ;  /* 0x00001208040075b4 */ /* 0x0005e20008211000 */
[----:B-1----:R-:W-:Y:S01]  /*1e20*/  UIADD3 UR34, UPT, UPT, UR34, 0x80, URZ ;  /* 0x0000008022227890 */ /* 0x002fe2000fffe0ff */
[----:B------:R-:W-:Y:S01]  /*1e30*/  UMOV UR13, UR25 ;  /* 0x00000019000d7c82 */ /* 0x000fe20008000000 */
[----:B--2---:R-:W-:Y:S01]  /*1e40*/  UMOV UR4, UR7 ;  /* 0x0000000700047c82 */ /* 0x004fe20008000000 */
[----:B------:R-:W-:Y:S09]  /*1e50*/  BRA.U UP2, `(.L_x_31) ;  /* 0xfffffffd02487547 */ /* 0x000ff2000b83ffff */
.L_x_25:
[----:B------:R-:W-:Y:S01]  /*1e60*/  ULEA UR4, UR7, UR6, 0x3 ;  /* 0x0000000607047291 */ /* 0x000fe2000f8e18ff */
[----:B-1-3--:R-:W-:Y:S01]  /*1e70*/  SHF.L.U32 R0, R12, 0x1f, RZ ;  /* 0x0000001f0c007819 */ /* 0x00afe200000006ff */
[----:B------:R-:W-:Y:S01]  /*1e80*/  @!P1 SYNCS.ARRIVE.TRANS64.A1T0 RZ, [UR6+0x98], RZ ;  /* 0x000098ffffff99a7 */ /* 0x000fe20008100006 */
[----:B------:R-:W-:-:S06]  /*1e90*/  UISETP.GT.AND UP0, UPT, UR40, UR39, UPT ;  /* 0x000000272800728c */ /* 0x000fcc000bf04270 */
[----:B--2-4-:R1:W2:Y:S03]  /*1ea0*/  SYNCS.PHASECHK.TRANS64.TRYWAIT P0, [UR4+0x28], R0 ;  /* 0x00002800ff0075a7 */ /* 0x0142a60008001104 */
[----:B------:R-:W-:Y:S05]  /*1eb0*/  BRA.U !UP0, `(.L_x_32) ;  /* 0x0000000108c47547 */ /* 0x000fea000b800000 */
[----:B------:R-:W-:Y:S01]  /*1ec0*/  UIADD3 UR24, UPT, UPT, UR44, UR13, URZ ;  /* 0x0000000d2c187290 */ /* 0x000fe2000fffe0ff */
[----:B------:R-:W-:-:S11]  /*1ed0*/  UMOV UR4, UR7 ;  /* 0x0000000700047c82 */ /* 0x000fd60008000000 */
.L_x_38:
[----:B------:R-:W-:Y:S01]  /*1ee0*/  ULEA UR17, UR4, UR6, 0x3 ;  /* 0x0000000604117291 */ /* 0x000fe2000f8e18ff */
[----:B--2---:R-:W-:Y:S01]  /*1ef0*/  @P3 MOV R2, 0x10000 ;  /* 0x0001000000023802 */ /* 0x004fe20000000f00 */
[----:B--2-4-:R-:W-:Y:S10]  /*1f00*/  @P0 BRA `(.L_x_33) ;  /* 0x00000000000c0947 */ /* 0x014ff40003800000 */
[----:B------:R-:W-:-:S04]  /*1f10*/  SHF.L.U32 R3, R12, 0x1f, RZ ;  /* 0x0000001f0c037819 */ /* 0x000fc800000006ff */
[----:B------:R-:W2:Y:S02]  /*1f20*/  SYNCS.PHASECHK.TRANS64.TRYWAIT P0, [UR17+0x28], R3 ;  /* 0x00002803ff0075a7 */ /* 0x000ea40008001111 */
[----:B--2---:R-:W-:Y:S05]  /*1f30*/  @!P0 BRA `(.L_x_34) ;  /* 0x0000009c00cc8947 */ /* 0x004fea0003800000 */
.L_x_33:
[----:B------:R2:W-:Y:S01]  /*1f40*/  @P3 SYNCS.ARRIVE.TRANS64 RZ, [UR17], R2 ;  /* 0x00000002ffff39a7 */ /* 0x0005e20008000011 */
[----:B------:R-:W-:-:S04]  /*1f50*/  ULOP3.LUT UR5, UR23, 0x2, URZ, 0xfc, !UPT ;  /* 0x0000000217057892 */ /* 0x000fc8000f8efcff */
[----:B------:R-:W-:-:S09]  /*1f60*/  UISETP.NE.AND UP0, UPT, UR5, 0x2, UPT ;  /* 0x000000020500788c */ /* 0x000fd2000bf05270 */
[----:B------:R-:W-:Y:S05]  /*1f70*/  BRA.U UP0, `(.L_x_35) ;  /* 0x0000000100047547 */ /* 0x000fea000b800000 */
[----:B------:R-:W-:Y:S05]  /*1f80*/  BPT.TRAP 0x1 ;  /* 0x000000040000795c */ /* 0x000fea0000300000 */
.L_x_35:
[----:B------:R-:W-:Y:S04]  /*1f90*/  BSSY.RECONVERGENT B0, `(.L_x_36) ;  /* 0x0000003000007945 */ /* 0x000fe80003800200 */
[----:B------:R-:W-:Y:S05]  /*1fa0*/  @!P2 BRA `(.L_x_37) ;  /* 0x000000000004a947 */ /* 0x000fea0003800000 */
[----:B------:R-:W-:Y:S05]  /*1fb0*/  BPT.TRAP 0x1 ;  /* 0x000000040000795c */ /* 0x000fea0000300000 */
.L_x_37:
[----:B------:R-:W-:Y:S05]  /*1fc0*/  BSYNC.RECONVERGENT B0 ;  /* 0x0000000000007941 */ /* 0x000fea0003800200 */
.L_x_36:
[----:B------:R-:W-:Y:S02]  /*1fd0*/  UIADD3 UR5, UPT, UPT, UR4, 0x1, URZ ;  /* 0x0000000104057890 */ /* 0x000fe4000fffe0ff */
[----:B------:R-:W-:Y:S02]  /*1fe0*/  USHF.L.U32 UR18, UR13, 0x7, URZ ;  /* 0x000000070d127899 */ /* 0x000fe400080006ff */
[----:B------:R-:W-:Y:S02]  /*1ff0*/  UISETP.NE.AND UP0, UPT, UR5, 0x5, UPT ;  /* 0x000000050500788c */ /* 0x000fe4000bf05270 */
[----:B------:R-:W-:Y:S02]  /*2000*/  ULOP3.LUT UR17, UR17, 0xfefffff8, URZ, 0xc0, !UPT ;  /* 0xfefffff811117892 */ /* 0x000fe4000f8ec0ff */
[----:B------:R-:W-:Y:S02]  /*2010*/  USEL UR8, URZ, 0x1, UP0 ;  /* 0x00000001ff087887 */ /* 0x000fe40008000000 */
[----:B------:R-:W-:-:S02]  /*2020*/  USEL UR7, UR5, URZ, UP0 ;  /* 0x000000ff05077287 */ /* 0x000fc40008000000 */
[----:B------:R-:W-:Y:S02]  /*2030*/  UIADD3 UR14, UP0, UPT, UR26, 0x180, URZ ;  /* 0x000001801a0e7890 */ /* 0x000fe4000ff1e0ff */
        /* <DEDUP_REMOVED lines=9> */
[----:B------:R-:W-:Y:S02]  /*20d0*/  UIADD3.X UR5, UPT, UPT, URZ, UR27, URZ, UP1, !UPT ;  /* 0x0000001bff057290 */ /* 0x000fe40008ffe4ff */
[----:B------:R-:W-:Y:S02]  /*20e0*/  UIADD3 UR8, UPT, UPT, UR6, 0x20400, UR8 ;  /* 0x0002040006087890 */ /* 0x000fe4000fffe008 */
[----:B------:R-:W-:Y:S01]  /*20f0*/  UIADD3.X UR15, UPT, UPT, URZ, UR27, URZ, UP0, !UPT ;  /* 0x0000001bff0f7290 */ /* 0x000fe200087fe4ff */
[----:B------:R-:W-:Y:S01]  /*2100*/  UMOV UR28, 0x0 ;  /* 0x00000000001c7882 */ /* 0x000fe20000000000 */
[----:B------:R-:W-:Y:S01]  /*2110*/  UMOV UR29, 0x10000000 ;  /* 0x10000000001d7882 */ /* 0x000fe20000000000 */
[----:B------:R-:W-:Y:S01]  /*2120*/  UMOV UR19, UR35 ;  /* 0x0000002300137c82 */ /* 0x000fe20008000000 */
[----:B------:R-:W-:Y:S01]  /*2130*/  UMOV UR20, UR36 ;  /* 0x0000002400147c82 */ /* 0x000fe20008000000 */
[----:B------:R-:W-:Y:S01]  /*2140*/  UMOV UR12, UR36 ;  /* 0x00000024000c7c82 */ /* 0x000fe20008000000 */
[----:B------:R1:W-:Y:S01]  /*2150*/  UTMALDG.3D.MULTICAST.2CTA [UR16], [UR4], UR10, desc[UR28] ;  /* 0x00001c10040073b4 */ /* 0x0003e2000821180a */
[----:B------:R-:W-:Y:S01]  /*2160*/  UMOV UR9, UR17 ;  /* 0x0000001100097c82 */ /* 0x000fe20008000000 */
[----:B------:R-:W-:-:S04]  /*2170*/  UIADD3 UR13, UPT, UPT, UR13, 0x1, URZ ;  /* 0x000000010d0d7890 */ /* 0x000fc8000fffe0ff */
[----:B------:R-:W-:Y:S01]  /*2180*/  UISETP.NE.AND UP0, UPT, UR13, UR24, UPT ;  /* 0x000000180d00728c */ /* 0x000fe2000bf05270 */
[----:B-1----:R-:W-:Y:S01]  /*2190*/  UMOV UR10, UR18 ;  /* 0x00000012000a7c82 */ /* 0x002fe20008000000 */
[----:B------:R-:W-:Y:S01]  /*21a0*/  UMOV UR4, UR7 ;  /* 0x0000000700047c82 */ /* 0x000fe20008000000 */
[----:B------:R3:W-:Y:S06]  /*21b0*/  UTMALDG.3D.2CTA [UR8], [UR14], desc[UR28] ;  /* 0x00001c080e0075b4 */ /* 0x0007ec0008211000 */
[----:B---3--:R-:W-:Y:S05]  /*21c0*/  BRA.U UP0, `(.L_x_38) ;  /* 0xfffffffd00447547 */ /* 0x008fea000b83ffff */
.L_x_32:
[C---:B------:R-:W-:Y:S01]  /*21d0*/  LEA R3, R11.reuse, UR6, 0x3 ;  /* 0x000000060b037c11 */ /* 0x040fe2000f8e18ff */
[----:B------:R-:W-:Y:S01]  /*21e0*/  NOP ;  /* 0x0000000000007918 */ /* 0x000fe20000000000 */
[----:B-1----:R-:W-:Y:S02]  /*21f0*/  SHF.L.U32 R0, R10, 0x1f, RZ ;  /* 0x0000001f0a007819 */ /* 0x002fe400000006ff */
[----:B------:R-:W-:Y:S02]  /*2200*/  LEA R5, R11, UR6, 0x4 ;  /* 0x000000060b057c11 */ /* 0x000fe4000f8e20ff */
[----:B--2-4-:R-:W1:Y:S02]  /*2210*/  SYNCS.PHASECHK.TRANS64.TRYWAIT P0, [R3+URZ+0xa0], R0 ;  /* 0x0000a000030075a7 */ /* 0x014e6400080011ff */
[----:B-1----:R-:W-:Y:S05]  /*2220*/  @!P0 BRA `(.L_x_39) ;  /* 0x0000009c00288947 */ /* 0x002fea0003800000 */
.L_x_148:
[----:B------:R-:W2:Y:S01]  /*2230*/  LDS.128 R4, [R5+0x110] ;  /* 0x0001100005047984 */ /* 0x000ea20000000c00 */
[----:B------:R-:W-:Y:S01]  /*2240*/  UISETP.GE.AND UP0, UPT, UR42, 0x1, UPT ;  /* 0x000000012a00788c */ /* 0x000fe2000bf06270 */
[----:B------:R-:W-:Y:S01]  /*2250*/  @!PT LDS RZ, [RZ] ;  /* 0x00000000fffff984 */ /* 0x000fe20000000800 */
[----:B------:R-:W-:Y:S01]  /*2260*/  @!PT LDS RZ, [RZ] ;  /* 0x00000000fffff984 */ /* 0x000fe20000000800 */
[----:B------:R-:W-:Y:S01]  /*2270*/  @!PT LDS RZ, [RZ] ;  /* 0x00000000fffff984 */ /* 0x000fe20000000800 */
[----:B------:R-:W-:Y:S01]  /*2280*/  @!PT LDS RZ, [RZ] ;  /* 0x00000000fffff984 */ /* 0x000fe20000000800 */
[----:B------:R3:W-:Y:S06]  /*2290*/  MEMBAR.ALL.CTA ;  /* 0x0000000000007992 */ /* 0x0007ec0000008000 */
[----:B---3--:R-:W3:Y:S01]  /*22a0*/  FENCE.VIEW.ASYNC.S ;  /* 0x00000000000073c6 */ /* 0x008ee20000000000 */
[----:B--2---:R-:W-:-:S13]  /*22b0*/  LOP3.LUT P0, RZ, R6, 0x1, RZ, 0xc0, !PT ;  /* 0x0000000106ff7812 */ /* 0x004fda000780c0ff */
[----:B---3--:R-:W-:Y:S01]  /*22c0*/  VOTEU.ANY UP1, P0 ;  /* 0x0000000000ff7886 */ /* 0x008fe20000020100 */
[----:B------:R-:W-:-:S13]  /*22d0*/  PLOP3.LUT P0, PT, PT, PT, UP1, 0x80, 0x8 ;  /* 0x000000000008781c */ /* 0x000fda0003f0f018 */
[----:B-1----:R-:W-:Y:S02]  /*22e0*/  @P0 LOP3.LUT R0, R5, 0xffff, RZ, 0xc0, !PT ;  /* 0x0000ffff05000812 */ /* 0x002fe400078ec0ff */
[----:B------:R-:W-:Y:S02]  /*22f0*/  @P0 MOV R2, R4 ;  /* 0x0000000400020202 */ /* 0x000fe40000000f00 */
[----:B------:R-:W-:Y:S01]  /*2300*/  @P0 R2UR UR5, R0 ;  /* 0x00000000000502ca */ /* 0x000fe200000e0000 */
[----:B------:R-:W-:Y:S01]  /*2310*/  VIADD R0, R3, 0xb0 ;  /* 0x000000b003007836 */ /* 0x000fe20000000000 */
[----:B------:R-:W-:Y:S02]  /*2320*/  @P0 SHF.R.U32.HI R4, RZ, 0x10, R5 ;  /* 0x00000010ff040819 */ /* 0x000fe40000011605 */
[----:B------:R-:W-:Y:S02]  /*2330*/  @P0 R2UR UR8, R2 ;  /* 0x00000000020802ca */ /* 0x000fe400000e0000 */
[----:B------:R-:W-:-:S02]  /*2340*/  PRMT R0, RZ, 0x654, R0 ;  /* 0x00000654ff007816 */ /* 0x000fc40000000000 */
[----:B------:R-:W-:Y:S02]  /*2350*/  @P0 R2UR UR4, R4 ;  /* 0x00000000040402ca */ /* 0x000fe400000e0000 */
[----:B------:R1:W-:Y:S03]  /*2360*/  SYNCS.ARRIVE.TRANS64.RED.A1T0 RZ, [R0+URZ], RZ ;  /* 0x000000ff00ff79a7 */ /* 0x0003e600081004ff */
[----:B------:R-:W-:-:S04]  /*2370*/  @UP1 UMOV UR30, UR5 ;  /* 0x00000005001e1c82 */ /* 0x000fc80008000000 */
[----:B------:R-:W-:-:S04]  /*2380*/  @UP1 UMOV UR31, UR8 ;  /* 0x00000008001f1c82 */ /* 0x000fc80008000000 */
[----:B------:R-:W-:Y:S01]  /*2390*/  @UP1 UMOV UR36, UR4 ;  /* 0x0000000400241c82 */ /* 0x000fe20008000000 */
[----:B------:R-:W-:Y:S05]  /*23a0*/  BRA.U !UP0, `(.L_x_40) ;  /* 0x0000000108d47547 */ /* 0x000fea000b800000 */
[----:B------:R-:W2:Y:S01]  /*23b0*/  LDCU.128 UR12, c[0x0][0xb10] ;  /* 0x00016200ff0c77ac */ /* 0x000ea20008000c00 */
[----:B------:R-:W3:Y:S01]  /*23c0*/  LDCU UR24, c[0x0][0xb20] ;  /* 0x00016400ff1877ac */ /* 0x000ee20008000800 */
[----:B------:R-:W4:Y:S01]  /*23d0*/  LDCU UR20, c[0x0][0xb0c] ;  /* 0x00016180ff1477ac */ /* 0x000f220008000800 */
[----:B------:R-:W1:Y:S01]  /*23e0*/  LDCU.64 UR10, c[0x0][0xb28] ;  /* 0x00016500ff0a77ac */ /* 0x000e620008000a00 */
[----:B------:R-:W-:Y:S02]  /*23f0*/  UISETP.NE.AND UP3, UPT, UR42, 0x1, UPT ;  /* 0x000000012a00788c */ /* 0x000fe4000bf65270 */
[----:B--2---:R-:W-:Y:S02]  /*2400*/  UIMAD.WIDE.U32 UR8, UR37, UR15, URZ ;  /* 0x0000000f250872a5 */ /* 0x004fe4000f8e00ff */
[----:B------:R-:W-:Y:S02]  /*2410*/  UIMAD.WIDE.U32 UR4, UR38, UR12, URZ ;  /* 0x0000000c260472a5 */ /* 0x000fe4000f8e00ff */
[----:B------:R-:W-:-:S02]  /*2420*/  UISETP.NE.AND UP0, UPT, UR14, 0x1, UPT ;  /* 0x000000010e00788c */ /* 0x000fc4000bf05270 */
[----:B------:R-:W-:Y:S01]  /*2430*/  UIMAD.WIDE.U32 UR28, UR30, UR15, URZ ;  /* 0x0000000f1e1c72a5 */ /* 0x000fe2000f8e00ff */
[----:B------:R-:W-:Y:S02]  /*2440*/  UMOV UR8, UR9 ;  /* 0x0000000900087c82 */ /* 0x000fe40008000000 */
[----:B------:R-:W-:Y:S01]  /*2450*/  UMOV UR4, UR5 ;  /* 0x0000000500047c82 */ /* 0x000fe20008000000 */
[----:B---3--:R-:W-:Y:S02]  /*2460*/  USHF.R.U32.HI UR8, URZ, UR24, UR8 ;  /* 0x00000018ff087299 */ /* 0x008fe40008011608 */
[----:B----4-:R-:W-:Y:S02]  /*2470*/  UISETP.NE.AND UP2, UPT, UR20, 0x1, UPT ;  /* 0x000000011400788c */ /* 0x010fe4000bf45270 */
[----:B------:R-:W-:Y:S02]  /*2480*/  USHF.R.U32.HI UR4, URZ, UR13, UR4 ;  /* 0x0000000dff047299 */ /* 0x000fe40008011604 */
[----:B------:R-:W-:-:S02]  /*2490*/  USEL UR5, UR37, UR8, !UP0 ;  /* 0x0000000825057287 */ /* 0x000fc4000c000000 */
[----:B------:R-:W-:Y:S02]  /*24a0*/  USEL UR8, UR38, UR4, !UP2 ;  /* 0x0000000426087287 */ /* 0x000fe4000d000000 */
[----:B-1----:R-:W-:Y:S01]  /*24b0*/  UIMAD.WIDE.U32 UR16, UR5, UR10, URZ ;  /* 0x0000000a051072a5 */ /* 0x002fe2000f8e00ff */
[----:B------:R-:W-:Y:S01]  /*24c0*/  UMOV UR4, UR29 ;  /* 0x0000001d00047c82 */ /* 0x000fe20008000000 */
[----:B------:R-:W-:Y:S02]  /*24d0*/  UIMAD.WIDE.U32 UR18, UR31, UR12, URZ ;  /* 0x0000000c1f1272a5 */ /* 0x000fe4000f8e00ff */
[----:B------:R-:W-:-:S03]  /*24e0*/  UIMAD.WIDE.U32 UR28, UR8, UR10, URZ ;  /* 0x0000000a081c72a5 */ /* 0x000fc6000f8e00ff */
[----:B------:R-:W-:Y:S01]  /*24f0*/  UMOV UR16, UR17 ;  /* 0x0000001100107c82 */ /* 0x000fe20008000000 */
[----:B------:R-:W-:Y:S02]  /*2500*/  USHF.R.U32.HI UR4, URZ, UR24, UR4 ;  /* 0x00000018ff047299 */ /* 0x000fe40008011604 */
[----:B------:R-:W-:Y:S01]  /*2510*/  @UP3 USHF.R.U32.HI UR5, URZ, UR11, UR16 ;  /* 0x0000000bff053299 */ /* 0x000fe20008011610 */
[----:B------:R-:W-:Y:S01]  /*2520*/  UMOV UR18, UR19 ;  /* 0x0000001300127c82 */ /* 0x000fe20008000000 */
[----:B------:R-:W-:Y:S01]  /*2530*/  UMOV UR28, UR29 ;  /* 0x0000001d001c7c82 */ /* 0x000fe20008000000 */
[----:B------:R-:W-:Y:S02]  /*2540*/  USHF.R.U32.HI UR13, URZ, UR13, UR18 ;  /* 0x0000000dff0d7299 */ /* 0x000fe40008011612 */
[----:B------:R-:W-:Y:S02]  /*2550*/  USEL UR4, UR30, UR4, !UP0 ;  /* 0x000000041e047287 */ /* 0x000fe4000c000000 */
[----:B------:R-:W-:-:S02]  /*2560*/  @UP3 USHF.R.U32.HI UR8, URZ, UR11, UR28 ;  /* 0x0000000bff083299 */ /* 0x000fc4000801161c */
[----:B------:R-:W-:Y:S02]  /*2570*/  UIMAD UR9, UR42, UR5, URZ ;  /* 0x000000052a0972a4 */ /* 0x000fe4000f8e02ff */
[----:B------:R-:W-:Y:S02]  /*2580*/  USEL UR5, UR31, UR13, !UP2 ;  /* 0x0000000d1f057287 */ /* 0x000fe4000d000000 */
[----:B------:R-:W-:Y:S02]  /*2590*/  UIMAD UR12, UR42, UR8, URZ ;  /* 0x000000082a0c72a4 */ /* 0x000fe4000f8e02ff */
[----:B------:R-:W-:Y:S02]  /*25a0*/  UISETP.GE.AND UP0, UPT, UR4, UR9, UPT ;  /* 0x000000090400728c */ /* 0x000fe4000bf06270 */
[----:B------:R-:W-:Y:S02]  /*25b0*/  UIMAD.WIDE.U32 UR16, UR4, UR10, URZ ;  /* 0x0000000a041072a5 */ /* 0x000fe4000f8e00ff */
[----:B------:R-:W-:-:S02]  /*25c0*/  UISETP.GE.OR UP0, UPT, UR5, UR12, UP0 ;  /* 0x0000000c0500728c */ /* 0x000fc40008706670 */
        /* <DEDUP_REMOVED lines=19> */
.L_x_40:
[----:B------:R-:W2:Y:S02]  /*2700*/  LDCU UR4, c[0x0][0xb30] ;  /* 0x00016600ff0477ac */ /* 0x000ea40008000800 */
[----:B--2---:R-:W-:-:S09]  /*2710*/  UISETP.NE.AND UP0, UPT, UR4, 0x1, UPT ;  /* 0x000000010400788c */ /* 0x004fd2000bf05270 */
[----:B------:R-:W-:Y:S05]  /*2720*/  BRA.U UP0, `(.L_x_41) ;  /* 0x0000000100447547 */ /* 0x000fea000b800000 */
[----:B------:R-:W2:Y:S01]  /*2730*/  LDCU.128 UR12, c[0x0][0xb10] ;  /* 0x00016200ff0c77ac */ /* 0x000ea20008000c00 */
[----:B------:R-:W3:Y:S01]  /*2740*/  LDCU UR10, c[0x0][0xb0c] ;  /* 0x00016180ff0a77ac */ /* 0x000ee20008000800 */
[----:B------:R-:W4:Y:S01]  /*2750*/  LDCU UR11, c[0x0][0xb20] ;  /* 0x00016400ff0b77ac */ /* 0x000f220008000800 */
[----:B--2---:R-:W-:Y:S02]  /*2760*/  UIMAD.WIDE.U32 UR8, UR31, UR12, URZ ;  /* 0x0000000c1f0872a5 */ /* 0x004fe4000f8e00ff */
[----:B------:R-:W-:Y:S02]  /*2770*/  UIMAD.WIDE.U32 UR4, UR30, UR15, URZ ;  /* 0x0000000f1e0472a5 */ /* 0x000fe4000f8e00ff */
[----:B---3--:R-:W-:Y:S02]  /*2780*/  UISETP.NE.AND UP2, UPT, UR10, 0x1, UPT ;  /* 0x000000010a00788c */ /* 0x008fe4000bf45270 */
[----:B------:R-:W-:Y:S01]  /*2790*/  UISETP.NE.AND UP0, UPT, UR14, 0x1, UPT ;  /* 0x000000010e00788c */ /* 0x000fe2000bf05270 */
[----:B------:R-:W-:-:S02]  /*27a0*/  UMOV UR8, UR9 ;  /* 0x0000000900087c82 */ /* 0x000fc40008000000 */
[----:B------:R-:W-:Y:S01]  /*27b0*/  UMOV UR4, UR5 ;  /* 0x0000000500047c82 */ /* 0x000fe20008000000 */
[----:B------:R-:W-:Y:S02]  /*27c0*/  USHF.R.U32.HI UR13, URZ, UR13, UR8 ;  /* 0x0000000dff0d7299 */ /* 0x000fe40008011608 */
[----:B----4-:R-:W-:Y:S02]  /*27d0*/  USHF.R.U32.HI UR4, URZ, UR11, UR4 ;  /* 0x0000000bff047299 */ /* 0x010fe40008011604 */
[----:B------:R-:W-:Y:S02]  /*27e0*/  USEL UR5, UR31, UR13, !UP2 ;  /* 0x0000000d1f057287 */ /* 0x000fe4000d000000 */
[----:B------:R-:W-:-:S04]  /*27f0*/  USEL UR4, UR30, UR4, !UP0 ;  /* 0x000000041e047287 */ /* 0x000fc8000c000000 */
[----:B------:R-:W-:Y:S02]  /*2800*/  UIADD3 UR8, UPT, UPT, UR5, -UR4, URZ ;  /* 0x8000000405087290 */ /* 0x000fe4000fffe0ff */
[----:B------:R-:W-:Y:S02]  /*2810*/  UIADD3 UR4, UPT, UPT, -UR5, UR4, URZ ;  /* 0x0000000405047290 */ /* 0x000fe4000fffe1ff */
[----:B------:R-:W-:Y:S02]  /*2820*/  UIMAD UR30, UR8, UR14, UR30 ;  /* 0x0000000e081e72a4 */ /* 0x000fe4000f8e021e */
[----:B------:R-:W-:-:S12]  /*2830*/  UIMAD UR31, UR4, UR10, UR31 ;  /* 0x0000000a041f72a4 */ /* 0x000fd8000f8e021f */
.L_x_41:
[----:B------:R-:W-:Y:S01]  /*2840*/  VIADD R11, R11, 0x1 ;  /* 0x000000010b0b7836 */ /* 0x000fe20000000000 */
[----:B------:R-:W-:Y:S02]  /*2850*/  R2UR UR5, R161 ;  /* 0x00000000a10572ca */ /* 0x000fe400000e0000 */
[----:B------:R-:W-:Y:S02]  /*2860*/  R2UR UR4, R160 ;  /* 0x00000000a00472ca */ /* 0x000fe400000e0000 */
[C---:B------:R-:W-:Y:S02]  /*2870*/  ISETP.NE.AND P0, PT, R11.reuse, 0x2, PT ;  /* 0x000000020b00780c */ /* 0x040fe40003f05270 */
[----:B------:R-:W-:Y:S02]  /*2880*/  PLOP3.LUT P1, PT, PT, PT, PT, 0x80, 0x8 ;  /* 0x000000000008781c */ /* 0x000fe40003f2f070 */
[----:B------:R-:W-:Y:S02]  /*2890*/  SEL R3, RZ, 0x1, P0 ;  /* 0x00000001ff037807 */ /* 0x000fe40000000000 */
[----:B------:R-:W-:-:S02]  /*28a0*/  SEL R11, R11, RZ, P0 ;  /* 0x000000ff0b0b7207 */ /* 0x000fc40000000000 */
[----:B------:R-:W-:Y:S01]  /*28b0*/  LOP3.LUT R10, R10, R3, RZ, 0x3c, !PT ;  /* 0x000000030a0a7212 */ /* 0x000fe200078e3cff */
[----:B------:R-:W-:Y:S02]  /*28c0*/  UIADD3 UR16, UPT, UPT, UR31, UR5, URZ ;  /* 0x000000051f107290 */ /* 0x000fe4000fffe0ff */
[----:B------:R-:W-:Y:S01]  /*28d0*/  UIADD3 UR20, UPT, UPT, UR30, UR4, URZ ;  /* 0x000000041e147290 */ /* 0x000fe2000fffe0ff */
[----:B------:R-:W-:Y:S11]  /*28e0*/  BRA.U UP1, `(.L_x_42) ;  /* 0xfffffff101247547 */ /* 0x000ff6000b83ffff */
[----:B------:R-:W-:Y:S01]  /*28f0*/  UIADD3 UR8, UPT, UPT, UR6, 0x28, URZ ;  /* 0x0000002806087890 */ /* 0x000fe2000fffe0ff */
[----:B------:R-:W-:-:S03]  /*2900*/  SHF.L.U32 R3, R12, 0x1f, RZ ;  /* 0x0000001f0c037819 */ /* 0x000fc600000006ff */
[----:B------:R-:W-:-:S09]  /*2910*/  ULEA UR4, UR7, UR8, 0x3 ;  /* 0x0000000807047291 */ /* 0x000fd2000f8e18ff */
[----:B------:R-:W2:Y:S02]  /*2920*/  SYNCS.PHASECHK.TRANS64.TRYWAIT P0, [UR4], R3 ;  /* 0x00000003ff0075a7 */ /* 0x000ea40008001104 */
[----:B--2---:R-:W-:Y:S05]  /*2930*/  @!P0 BRA `(.L_x_43) ;  /* 0x0000009400788947 */ /* 0x004fea0003800000 */
.L_x_150:
[----:B------:R-:W-:-:S04]  /*2940*/  UIADD3 UR4, UPT, UPT, UR7, 0x1, URZ ;  /* 0x0000000107047890 */ /* 0x000fc8000fffe0ff */
[----:B------:R-:W-:-:S04]  /*2950*/  UISETP.NE.AND UP0, UPT, UR4, 0x5, UPT ;  /* 0x000000050400788c */ /* 0x000fc8000bf05270 */
[----:B------:R-:W-:Y:S02]  /*2960*/  USEL UR6, URZ, 0x1, UP0 ;  /* 0x00000001ff067887 */ /* 0x000fe40008000000 */
[----:B------:R-:W-:-:S04]  /*2970*/  USEL UR4, UR4, URZ, UP0 ;  /* 0x000000ff04047287 */ /* 0x000fc80008000000 */
[----:B------:R-:W-:Y:S01]  /*2980*/  ULEA UR5, UR4, UR8, 0x3 ;  /* 0x0000000804057291 */ /* 0x000fe2000f8e18ff */
[----:B------:R-:W-:-:S04]  /*2990*/  LOP3.LUT R2, R12, UR6, RZ, 0x3c, !PT ;  /* 0x000000060c027c12 */ /* 0x000fc8000f8e3cff */
[----:B-1----:R-:W-:-:S04]  /*29a0*/  SHF.L.U32 R3, R2, 0x1f, RZ ;  /* 0x0000001f02037819 */ /* 0x002fc800000006ff */
[----:B------:R-:W1:Y:S02]  /*29b0*/  SYNCS.PHASECHK.TRANS64.TRYWAIT P0, [UR5], R3 ;  /* 0x00000003ff0075a7 */ /* 0x000e640008001105 */
[----:B-1----:R-:W-:Y:S05]  /*29c0*/  @!P0 BRA `(.L_x_44) ;  /* 0x00000094006c8947 */ /* 0x002fea0003800000 */
.L_x_152:
        /* <DEDUP_REMOVED lines=9> */
.L_x_154:
        /* <DEDUP_REMOVED lines=9> */
.L_x_156:
[----:B------:R-:W-:-:S04]  /*2af0*/  UIADD3 UR4, UPT, UPT, UR4, 0x1, URZ ;  /* 0x0000000104047890 */ /* 0x000fc8000fffe0ff */
[----:B------:R-:W-:-:S04]  /*2b00*/  UISETP.NE.AND UP0, UPT, UR4, 0x5, UPT ;  /* 0x000000050400788c */ /* 0x000fc8000bf05270 */
[----:B------:R-:W-:Y:S02]  /*2b10*/  USEL UR5, URZ, 0x1, UP0 ;  /* 0x00000001ff057887 */ /* 0x000fe40008000000 */
[----:B------:R-:W-:-:S04]  /*2b20*/  USEL UR4, UR4, URZ, UP0 ;  /* 0x000000ff04047287 */ /* 0x000fc80008000000 */
[----:B------:R-:W-:Y:S01]  /*2b30*/  ULEA UR4, UR4, UR8, 0x3 ;  /* 0x0000000804047291 */ /* 0x000fe2000f8e18ff */
[----:B-1----:R-:W-:-:S04]  /*2b40*/  LOP3.LUT R3, R2, UR5, RZ, 0x3c, !PT ;  /* 0x0000000502037c12 */ /* 0x002fc8000f8e3cff */
[----:B------:R-:W-:Y:S01]  /*2b50*/  SHF.L.U32 R3, R3, 0x1f, RZ ;  /* 0x0000001f03037819 */ /* 0x000fe200000006ff */
[----:B------:R-:W-:-:S07]  /*2b60*/  IMAD.U32 R0, RZ, RZ, UR4 ;  /* 0x00000004ff007e24 */ /* 0x000fce000f8e00ff */
.L_x_47:
[----:B-1----:R1:W2:Y:S02]  /*2b70*/  SYNCS.PHASECHK.TRANS64.TRYWAIT P0, [R0+URZ], R3 ;  /* 0x00000003000075a7 */ /* 0x0022a400080011ff */
[----:B--2---:R-:W-:Y:S05]  /*2b80*/  @!P0 NANOSLEEP.SYNCS 0x989680 ;  /* 0x009896800000895d */ /* 0x004fea0003900000 */
[----:B------:R-:W2:Y:S02]  /*2b90*/  @!P0 SYNCS.PHASECHK.TRANS64 P0, [R0+URZ], R3 ;  /* 0x00000003000085a7 */ /* 0x000ea400080010ff */
[----:B--2---:R-:W-:Y:S05]  /*2ba0*/  @P0 EXIT ;  /* 0x000000000000094d */ /* 0x004fea0003800000 */
[----:B------:R-:W-:Y:S05]  /*2bb0*/  BRA `(.L_x_47) ;  /* 0xfffffffc00ec7947 */ /* 0x000fea000383ffff */
.L_x_22:
[----:B------:R-:W-:-:S04]  /*2bc0*/  UISETP.NE.AND UP0, UPT, UR45, URZ, UPT ;  /* 0x000000ff2d00728c */ /* 0x000fc8000bf05270 */
[----:B------:R-:W-:-:S09]  /*2bd0*/  UISETP.NE.OR UP0, UPT, UR17, 0x1, UP0 ;  /* 0x000000011100788c */ /* 0x000fd20008705670 */
[----:B------:R-:W-:Y:S05]  /*2be0*/  BRA.U UP0, `(.L_x_48) ;  /* 0x0000000500487547 */ /* 0x000fea000b800000 */
[----:B------:R-:W-:Y:S01]  /*2bf0*/  ISETP.GE.U32.AND P2, PT, R3, 0x4, PT ;  /* 0x000000040300780c */ /* 0x000fe20003f46070 */
[----:B------:R-:W-:Y:S01]  /*2c00*/  IMAD.MOV.U32 R12, RZ, RZ, 0x1 ;  /* 0x00000001ff0c7424 */ /* 0x000fe200078e00ff */
[----:B------:R-:W-:Y:S02]  /*2c10*/  CS2R R10, SRZ ;  /* 0x00000000000a7805 */ /* 0x000fe4000001ff00 */
[----:B------:R-:W-:Y:S01]  /*2c20*/  CS2R R8, SRZ ;  /* 0x0000000000087805 */ /* 0x000fe2000001ff00 */
[----:B------:R-:W-:Y:S01]  /*2c30*/  UMOV UR6, 0x400 ;  /* 0x0000040000067882 */ /* 0x000fe20000000000 */
[----:B------:R-:W-:Y:S01]  /*2c40*/  UMOV UR5, URZ ;  /* 0x000000ff00057c82 */ /* 0x000fe20008000000 */
[----:B------:R-:W-:-:S12]  /*2c50*/  ULEA UR6, UR45, UR6, 0x18 ;  /* 0x000000062d067291 */ /* 0x000fd8000f8ec0ff */
.L_x_52:
[----:B------:R-:W-:Y:S02]  /*2c60*/  LEA R0, R8, UR6, 0x3 ;  /* 0x0000000608007c11 */ /* 0x000fe4000f8e18ff */
[----:B------:R-:W-:-:S03]  /*2c70*/  SHF.L.U32 R5, R9, 0x1f, RZ ;  /* 0x0000001f09057819 */ /* 0x000fc600000006ff */
[----:B------:R-:W-:Y:S01]  /*2c80*/  VIADD R4, R0, 0xf0 ;  /* 0x000000f000047836 */ /* 0x000fe20000000000 */
[----:B------:R-:W1:Y:S02]  /*2c90*/  SYNCS.PHASECHK.TRANS64.TRYWAIT P0, [R0+URZ+0xe0], R5 ;  /* 0x0000e005000075a7 */ /* 0x000e6400080011ff */
[----:B-1----:R-:W-:Y:S05]  /*2ca0*/  @!P0 BRA `(.L_x_49) ;  /* 0x0000009000fc8947 */ /* 0x002fea0003800000 */
.L_x_157:
[----:B------:R-:W-:Y:S01]  /*2cb0*/  ULEA UR4, UR5, UR6, 0x3 ;  /* 0x0000000605047291 */ /* 0x000fe2000f8e18ff */
[----:B------:R-:W-:Y:S01]  /*2cc0*/  PRMT R4, RZ, 0x654, R4 ;  /* 0x00000654ff047816 */ /* 0x000fe20000000004 */
[----:B-1----:R-:W-:Y:S01]  /*2cd0*/  @!P2 IMAD.MOV.U32 R5, RZ, RZ, 0x10 ;  /* 0x00000010ff05a424 */ /* 0x002fe200078e00ff */
[----:B------:R-:W-:Y:S01]  /*2ce0*/  SHF.L.U32 R7, R12, 0x1f, RZ ;  /* 0x0000001f0c077819 */ /* 0x000fe200000006ff */
[----:B------:R-:W-:Y:S01]  /*2cf0*/  UIADD3 UR7, UPT, UPT, UR4, 0xa0, URZ ;  /* 0x000000a004077890 */ /* 0x000fe2000fffe0ff */
[----:B------:R1:W-:Y:S05]  /*2d00*/  SYNCS.ARRIVE.TRANS64.RED.A1T0 RZ, [R4+URZ], RZ ;  /* 0x000000ff04ff79a7 */ /* 0x0003ea00081004ff */
[----:B------:R-:W-:Y:S01]  /*2d10*/  IMAD.U32 R0, RZ, RZ, UR7 ;  /* 0x00000007ff007e24 */ /* 0x000fe2000f8e00ff */
[----:B------:R-:W2:Y:S04]  /*2d20*/  SYNCS.PHASECHK.TRANS64.TRYWAIT P0, [UR4+0xb0], R7 ;  /* 0x0000b007ff0075a7 */ /* 0x000ea80008001104 */
[----:B------:R-:W-:Y:S01]  /*2d30*/  PRMT R13, R3, 0x654, R0 ;  /* 0x00000654030d7816 */ /* 0x000fe20000000000 */
[----:B-12---:R-:W-:Y:S06]  /*2d40*/  @!P0 BRA `(.L_x_50) ;  /* 0x0000009000e88947 */ /* 0x006fec0003800000 */
.L_x_159:
[----:B------:R-:W-:Y:S01]  /*2d50*/  ULEA UR8, UR5, UR6, 0x4 ;  /* 0x0000000605087291 */ /* 0x000fe2000f8e20ff */
[----:B------:R-:W-:Y:S01]  /*2d60*/  SEL R2, R13, R2, !P2 ;  /* 0x000000020d027207 */ /* 0x000fe20005000000 */
[----:B------:R-:W-:Y:S01]  /*2d70*/  UIADD3 UR9, UPT, UPT, UR4, 0xa0, URZ ;  /* 0x000000a004097890 */ /* 0x000fe2000fffe0ff */
[----:B-1----:R-:W-:Y:S01]  /*2d80*/  LEA R0, R11, UR6, 0x3 ;  /* 0x000000060b007c11 */ /* 0x002fe2000f8e18ff */
[----:B------:R-:W-:Y:S01]  /*2d90*/  UIADD3 UR8, UPT, UPT, UR8, 0x110, URZ ;  /* 0x0000011008087890 */ /* 0x000fe2000fffe0ff */
[----:B------:R1:W-:Y:S01]  /*2da0*/  @!P2 SYNCS.ARRIVE.TRANS64.RED RZ, [R2+URZ], R5 ;  /* 0x0000000502ffa9a7 */ /* 0x0003e200080004ff */
[----:B------:R-:W-:Y:S01]  /*2db0*/  UIADD3 UR4, UPT, UPT, UR5, 0x1, URZ ;  /* 0x0000000105047890 */ /* 0x000fe2000fffe0ff */
[----:B------:R-:W-:-:S03]  /*2dc0*/  VIADD R8, R8, 0x1 ;  /* 0x0000000108087836 */ /* 0x000fc60000000000 */
[----:B------:R-:W-:Y:S02]  /*2dd0*/  UISETP.NE.AND UP0, UPT, UR4, 0x2, UPT ;  /* 0x000000020400788c */ /* 0x000fe4000bf05270 */
[----:B------:R-:W-:Y:S01]  /*2de0*/  ISETP.NE.AND P0, PT, R8, 0x2, PT ;  /* 0x000000020800780c */ /* 0x000fe20003f05270 */
[----:B------:R-:W-:Y:S06]  /*2df0*/  UGETNEXTWORKID.BROADCAST [UR8], [UR9] ;  /* 0x00000000080073ca */ /* 0x000fec0008000100 */
[----:B------:R-:W-:Y:S02]  /*2e00*/  USEL UR7, URZ, 0x1, UP0 ;  /* 0x00000001ff077887 */ /* 0x000fe40008000000 */
[----:B------:R-:W-:-:S04]  /*2e10*/  USEL UR5, UR4, URZ, UP0 ;  /* 0x000000ff04057287 */ /* 0x000fc80008000000 */
[----:B------:R-:W-:Y:S02]  /*2e20*/  LOP3.LUT R12, R12, UR7, RZ, 0x3c, !PT ;  /* 0x000000070c0c7c12 */ /* 0x000fe4000f8e3cff */
[----:B-1----:R-:W-:-:S04]  /*2e30*/  SHF.L.U32 R5, R10, 0x1f, RZ ;  /* 0x0000001f0a057819 */ /* 0x002fc800000006ff */
[----:B------:R-:W1:Y:S02]  /*2e40*/  SYNCS.PHASECHK.TRANS64.TRYWAIT P1, [R0+URZ+0xa0], R5 ;  /* 0x0000a005000075a7 */ /* 0x000e6400080211ff */
[----:B-1----:R-:W-:Y:S05]  /*2e50*/  @!P1 BRA `(.L_x_51) ;  /* 0x0000009000bc9947 */ /* 0x002fea0003800000 */
.L_x_160:
[C---:B------:R-:W-:Y:S01]  /*2e60*/  LEA R4, R11.reuse, UR6, 0x4 ;  /* 0x000000060b047c11 */ /* 0x040fe2000f8e20ff */
[----:B-1----:R-:W-:Y:S01]  /*2e70*/  VIADD R0, R0, 0xb0 ;  /* 0x000000b000007836 */ /* 0x002fe20000000000 */
[----:B------:R-:W-:Y:S01]  /*2e80*/  SEL R8, R8, RZ, P0 ;  /* 0x000000ff08087207 */ /* 0x000fe20000000000 */
[----:B------:R-:W-:-:S03]  /*2e90*/  VIADD R11, R11, 0x1 ;  /* 0x000000010b0b7836 */ /* 0x000fc60000000000 */
[----:B------:R-:W1:Y:S01]  /*2ea0*/  LDS.128 R4, [R4+0x110] ;  /* 0x0001100004047984 */ /* 0x000e620000000c00 */
[----:B------:R-:W-:Y:S02]  /*2eb0*/  PRMT R0, RZ, 0x654, R0 ;  /* 0x00000654ff007816 */ /* 0x000fe40000000000 */
[C---:B------:R-:W-:Y:S01]  /*2ec0*/  ISETP.NE.AND P1, PT, R11.reuse, 0x2, PT ;  /* 0x000000020b00780c */ /* 0x040fe20003f25270 */
[----:B------:R-:W-:Y:S01]  /*2ed0*/  @!PT LDS RZ, [RZ] ;  /* 0x00000000fffff984 */ /* 0x000fe20000000800 */
[----:B------:R-:W-:Y:S01]  /*2ee0*/  @!PT LDS RZ, [RZ] ;  /* 0x00000000fffff984 */ /* 0x000fe20000000800 */
[----:B------:R-:W-:Y:S01]  /*2ef0*/  @!PT LDS RZ, [RZ] ;  /* 0x00000000fffff984 */ /* 0x000fe20000000800 */
[----:B------:R-:W-:Y:S01]  /*2f00*/  @!PT LDS RZ, [RZ] ;  /* 0x00000000fffff984 */ /* 0x000fe20000000800 */
[----:B------:R2:W-:Y:S06]  /*2f10*/  MEMBAR.ALL.CTA ;  /* 0x0000000000007992 */ /* 0x0005ec0000008000 */
[----:B--2---:R-:W2:Y:S01]  /*2f20*/  FENCE.VIEW.ASYNC.S ;  /* 0x00000000000073c6 */ /* 0x004ea20000000000 */
[----:B------:R-:W-:Y:S01]  /*2f30*/  SEL R11, R11, RZ, P1 ;  /* 0x000000ff0b0b7207 */ /* 0x000fe20000800000 */
[----:B--2---:R2:W-:Y:S01]  /*2f40*/  SYNCS.ARRIVE.TRANS64.RED.A1T0 RZ, [R0+URZ], RZ ;  /* 0x000000ff00ff79a7 */ /* 0x0045e200081004ff */
[----:B-1----:R-:W-:-:S02]  /*2f50*/  LOP3.LUT P3, RZ, R6, 0x1, RZ, 0xc0, !PT ;  /* 0x0000000106ff7812 */ /* 0x002fc4000786c0ff */
[----:B------:R-:W-:-:S04]  /*2f60*/  SEL R5, RZ, 0x1, P1 ;  /* 0x00000001ff057807 */ /* 0x000fc80000800000 */
[----:B------:R-:W-:Y:S02]  /*2f70*/  LOP3.LUT R10, R10, R5, RZ, 0x3c, !PT ;  /* 0x000000050a0a7212 */ /* 0x000fe400078e3cff */
[----:B--2---:R-:W-:-:S04]  /*2f80*/  SEL R0, RZ, 0x1, P0 ;  /* 0x00000001ff007807 */ /* 0x004fc80000000000 */
[----:B------:R-:W-:Y:S01]  /*2f90*/  LOP3.LUT R9, R9, R0, RZ, 0x3c, !PT ;  /* 0x0000000009097212 */ /* 0x000fe200078e3cff */
[----:B------:R-:W-:Y:S06]  /*2fa0*/  @P3 BRA `(.L_x_52) ;  /* 0xfffffffc002c3947 */ /* 0x000fec000383ffff */
[----:B------:R-:W-:Y:S01]  /*2fb0*/  ULEA UR4, UR5, UR6, 0x3 ;  /* 0x0000000605047291 */ /* 0x000fe2000f8e18ff */
[----:B------:R-:W-:-:S08]  /*2fc0*/  SHF.L.U32 R3, R12, 0x1f, RZ ;  /* 0x0000001f0c037819 */ /* 0x000fd000000006ff */
[----:B------:R-:W1:Y:S02]  /*2fd0*/  SYNCS.PHASECHK.TRANS64 P0, [UR4+0xb0], R3 ;  /* 0x0000b003ff0075a7 */ /* 0x000e640008001004 */
[----:B-1----:R-:W-:Y:S05]  /*2fe0*/  @P0 BRA `(.L_x_53) ;  /* 0x0000000000080947 */ /* 0x002fea0003800000 */
[----:B------:R-:W1:Y:S02]  /*2ff0*/  SYNCS.PHASECHK.TRANS64.TRYWAIT P0, [UR4+0xb0], R3 ;  /* 0x0000b003ff0075a7 */ /* 0x000e640008001104 */
[----:B-1----:R-:W-:Y:S05]  /*3000*/  @!P0 BRA `(.L_x_54) ;  /* 0x0000009000648947 */ /* 0x002fea0003800000 */
.L_x_53:
[----:B------:R-:W-:-:S04]  /*3010*/  UIADD3 UR7, UPT, UPT, UR5, 0x1, URZ ;  /* 0x0000000105077890 */ /* 0x000fc8000fffe0ff */
[----:B------:R-:W-:-:S04]  /*3020*/  UISETP.NE.AND UP0, UPT, UR7, 0x2, UPT ;  /* 0x000000020700788c */ /* 0x000fc8000bf05270 */
[----:B------:R-:W-:Y:S02]  /*3030*/  USEL UR8, URZ, 0x1, UP0 ;  /* 0x00000001ff087887 */ /* 0x000fe40008000000 */
[----:B------:R-:W-:-:S04]  /*3040*/  USEL UR7, UR7, URZ, UP0 ;  /* 0x000000ff07077287 */ /* 0x000fc80008000000 */
[----:B------:R-:W-:Y:S01]  /*3050*/  ULEA UR7, UR7, UR6, 0x3 ;  /* 0x0000000607077291 */ /* 0x000fe2000f8e18ff */
[----:B-1----:R-:W-:-:S04]  /*3060*/  LOP3.LUT R3, R12, UR8, RZ, 0x3c, !PT ;  /* 0x000000080c037c12 */ /* 0x002fc8000f8e3cff */
[----:B------:R-:W-:-:S04]  /*3070*/  SHF.L.U32 R0, R3, 0x1f, RZ ;  /* 0x0000001f03007819 */ /* 0x000fc800000006ff */
[----:B------:R-:W1:Y:S02]  /*3080*/  SYNCS.PHASECHK.TRANS64 P0, [UR7+0xb0], R0 ;  /* 0x0000b000ff0075a7 */ /* 0x000e640008001007 */
[----:B-1----:R-:W-:Y:S05]  /*3090*/  @P0 EXIT ;  /* 0x000000000000094d */ /* 0x002fea0003800000 */
[----:B------:R-:W-:Y:S02]  /*30a0*/  SHF.L.U32 R3, R3, 0x1f, RZ ;  /* 0x0000001f03037819 */ /* 0x000fe400000006ff */
[----:B------:R-:W-:-:S07]  /*30b0*/  MOV R0, UR7 ;  /* 0x0000000700007c02 */ /* 0x000fce0008000f00 */
.L_x_55:
[----:B-1----:R1:W2:Y:S02]  /*30c0*/  SYNCS.PHASECHK.TRANS64.TRYWAIT P0, [R0+URZ+0xb0], R3 ;  /* 0x0000b003000075a7 */ /* 0x0022a400080011ff */
[----:B--2---:R-:W-:Y:S05]  /*30d0*/  @!P0 NANOSLEEP.SYNCS 0x989680 ;  /* 0x009896800000895d */ /* 0x004fea0003900000 */
[----:B------:R-:W2:Y:S02]  /*30e0*/  @!P0 SYNCS.PHASECHK.TRANS64 P0, [R0+URZ+0xb0], R3 ;  /* 0x0000b003000085a7 */ /* 0x000ea400080010ff */
[----:B--2---:R-:W-:Y:S05]  /*30f0*/  @P0 EXIT ;  /* 0x000000000000094d */ /* 0x004fea0003800000 */
[----:B------:R-:W-:Y:S05]  /*3100*/  BRA `(.L_x_55) ;  /* 0xfffffffc00ec7947 */ /* 0x000fea000383ffff */
.L_x_48:
[----:B------:R-:W-:Y:S05]  /*3110*/  BRA.U UP4, `(.L_x_56) ;  /* 0x0000001104907547 */ /* 0x000fea000b800000 */
[----:B------:R-:W-:Y:S01]  /*3120*/  UMOV UR4, 0x40 ;  /* 0x0000004000047882 */ /* 0x000fe20000000000 */
[----:B------:R-:W-:Y:S01]  /*3130*/  NOP ;  /* 0x0000000000007918 */ /* 0x000fe20000000000 */
[----:B------:R-:W-:Y:S01]  /*3140*/  ULEA UR5, UR45, UR4, 0x18 ;  /* 0x000000042d057291 */ /* 0x000fe2000f8ec0ff */
[----:B------:R-:W-:Y:S02]  /*3150*/  UMOV UR6, 0x400 ;  /* 0x0000040000067882 */ /* 0x000fe40000000000 */
[----:B------:R-:W-:-:S06]  /*3160*/  ULEA UR6, UR45, UR6, 0x18 ;  /* 0x000000062d067291 */ /* 0x000fcc000f8ec0ff */
[----:B------:R-:W1:Y:S02]  /*3170*/  LDS.U8 R3, [UR5+0x1c] ;  /* 0x00001c05ff037984 */ /* 0x000e640008000000 */
[----:B-1----:R-:W-:-:S13]  /*3180*/  ISETP.NE.AND P0, PT, R3, RZ, PT ;  /* 0x000000ff0300720c */ /* 0x002fda0003f05270 */
[----:B------:R-:W-:Y:S05]  /*3190*/  @P0 BRA `(.L_x_57) ;  /* 0x0000000400080947 */ /* 0x000fea0003800000 */
[----:B------:R-:W-:Y:S02]  /*31a0*/  UISETP.NE.U32.AND UP1, UPT, UR47, 0x1, UPT ;  /* 0x000000012f00788c */ /* 0x000fe4000bf25070 */
[----:B------:R-:W-:-:S07]  /*31b0*/  UIADD3 UR7, UPT, UPT, UR5, 0x8, URZ ;  /* 0x0000000805077890 */ /* 0x000fce000fffe0ff */
[----:B------:R-:W-:Y:S05]  /*31c0*/  BRA.U !UP1, `(.L_x_58) ;  /* 0x00000001099c7547 */ /* 0x000fea000b800000 */
[----:B------:R-:W-:Y:S01]  /*31d0*/  ELECT P0, URZ, PT ;  /* 0x0000000000ff782f */ /* 0x000fe20003800000 */
[----:B------:R-:W-:-:S12]  /*31e0*/  BSSY B0, `(.L_x_58) ;  /* 0x0000025000007945 */ /* 0x000fd80003800000 */
[----:B------:R-:W-:Y:S05]  /*31f0*/  @!P0 BRA `(.L_x_59) ;  /* 0x00000000008c8947 */ /* 0x000fea0003800000 */
[----:B------:R-:W-:-:S05]  /*3200*/  UMOV UR4, 0x10 ;  /* 0x0000001000047882 */ /* 0x000fca0000000000 */
[----:B------:R-:W-:Y:S04]  /*3210*/  DEPBAR.LE SB1, 0x36 ;  /* 0x00009d800000791a */ /* 0x000fe80000000000 */
[----:B------:R-:W1:Y:S02]  /*3220*/  UTCATOMSWS.2CTA.FIND_AND_SET.ALIGN UP0, UR4, UR4 ;  /* 0x00000004000475e3 */ /* 0x000e640008200800 */
[----:B-1----:R-:W-:Y:S01]  /*3230*/  MOV R10, UR4 ;  /* 0x00000004000a7c02 */ /* 0x002fe20008000f00 */
[----:B------:R-:W-:Y:S06]  /*3240*/  BRA.U UP0, `(.L_x_60) ;  /* 0x0000000100187547 */ /* 0x000fec000b800000 */
.L_x_61:
[----:B------:R-:W-:Y:S05]  /*3250*/  NANOSLEEP 0x64 ;  /* 0x000000640000795d */ /* 0x000fea0003800000 */
[----:B------:R-:W-:-:S05]  /*3260*/  UMOV UR4, 0x10 ;  /* 0x0000001000047882 */ /* 0x000fca0000000000 */
[----:B------:R-:W-:Y:S04]  /*3270*/  DEPBAR.LE SB1, 0x36 ;  /* 0x00009d800000791a */ /* 0x000fe80000000000 */
[----:B------:R-:W1:Y:S02]  /*3280*/  UTCATOMSWS.2CTA.FIND_AND_SET.ALIGN UP0, UR4, UR4 ;  /* 0x00000004000475e3 */ /* 0x000e640008200800 */
[----:B-1----:R-:W-:Y:S01]  /*3290*/  MOV R10, UR4 ;  /* 0x00000004000a7c02 */ /* 0x002fe20008000f00 */
[----:B------:R-:W-:Y:S05]  /*32a0*/  BRA.U !UP0, `(.L_x_61) ;  /* 0xfffffffd08e87547 */ /* 0x000fea000b83ffff */
.L_x_60:
[----:B------:R-:W1:Y:S01]  /*32b0*/  LDS R6, [UR5+0x10] ;  /* 0x00001005ff067984 */ /* 0x000e620008000800 */
[----:B------:R-:W-:Y:S01]  /*32c0*/  IMAD.U32 R3, RZ, RZ, UR6 ;  /* 0x00000006ff037e24 */ /* 0x000fe2000f8e00ff */
[----:B------:R-:W-:-:S03]  /*32d0*/  MOV R4, UR48 ;  /* 0x0000003000047c02 */ /* 0x000fc60008000f00 */
[----:B------:R-:W-:Y:S01]  /*32e0*/  VIADD R3, R3, 0x130 ;  /* 0x0000013003037836 */ /* 0x000fe20000000000 */
[----:B-1----:R-:W-:-:S04]  /*32f0*/  SHF.L.U32 R6, R6, 0x1f, RZ ;  /* 0x0000001f06067819 */ /* 0x002fc800000006ff */
[----:B------:R-:W1:Y:S02]  /*3300*/  SYNCS.PHASECHK.TRANS64.TRYWAIT P0, [UR5+0x8], R6 ;  /* 0x00000806ff0075a7 */ /* 0x000e640008001105 */
[----:B-1----:R-:W-:Y:S05]  /*3310*/  @P0 BRA `(.L_x_62) ;  /* 0x0000000000080947 */ /* 0x002fea0003800000 */
[----:B------:R-:W1:Y:S02]  /*3320*/  SYNCS.PHASECHK.TRANS64.TRYWAIT P0, [UR5+0x8], R6 ;  /* 0x00000806ff0075a7 */ /* 0x000e640008001105 */
[----:B-1----:R-:W-:Y:S05]  /*3330*/  @!P0 BRA `(.L_x_63) ;  /* 0x0000008c00b08947 */ /* 0x002fea0003800000 */
.L_x_62:
[----:B------:R-:W-:Y:S01]  /*3340*/  PRMT R4, R4, 0x654, R3 ;  /* 0x0000065404047816 */ /* 0x000fe20000000003 */
[----:B------:R-:W-:Y:S01]  /*3350*/  HFMA2 R3, -RZ, RZ, 0, 5.9604644775390625e-08 ;  /* 0x00000001ff037431 */ /* 0x000fe200000001ff */
[----:B------:R-:W-:Y:S01]  /*3360*/  UPRMT UR4, UR48, 0x654, UR7 ;  /* 0x0000065430047896 */ /* 0x000fe20008000007 */
[----:B------:R-:W-:Y:S02]  /*3370*/  IMAD.MOV.U32 R7, RZ, RZ, 0xffff ;  /* 0x0000ffffff077424 */ /* 0x000fe400078e00ff */
[----:B-1----:R-:W-:Y:S02]  /*3380*/  IMAD.MOV.U32 R6, RZ, RZ, 0x4 ;  /* 0x00000004ff067424 */ /* 0x002fe400078e00ff */
[----:B------:R-:W-:Y:S01]  /*3390*/  IMAD.SHL.U32 R9, R10, 0x20, RZ ;  /* 0x000000200a097824 */ /* 0x000fe200078e00ff */
[----:B------:R-:W-:Y:S02]  /*33a0*/  MOV R5, UR4 ;  /* 0x0000000400057c02 */ /* 0x000fe40008000f00 */
[-C--:B------:R-:W-:Y:S01]  /*33b0*/  SHF.L.U32 R8, R7, R10.reuse, RZ ;  /* 0x0000000a07087219 */ /* 0x080fe200000006ff */
[----:B------:R1:W-:Y:S01]  /*33c0*/  SYNCS.ARRIVE.TRANS64.RED RZ, [UR4], R6 ;  /* 0x00000006ffff79a7 */ /* 0x0003e20008000404 */
[----:B------:R-:W-:Y:S01]  /*33d0*/  SHF.L.U32 R7, R3, R10, RZ ;  /* 0x0000000a03077219 */ /* 0x000fe200000006ff */
[----:B------:R1:W-:Y:S04]  /*33e0*/  STS [UR6+0x130], R9 ;  /* 0x00013009ff007988 */ /* 0x0003e80008000806 */
[----:B------:R1:W-:Y:S04]  /*33f0*/  STAS [R4.64], R10 ;  /* 0x0000000a04007dbd */ /* 0x0003e8000c0008ff */
[----:B------:R1:W-:Y:S04]  /*3400*/  ATOMS.OR RZ, [UR5+0x14], R8 ;  /* 0x00001408ffff798c */ /* 0x0003e8000b000005 */
[----:B------:R1:W-:Y:S04]  /*3410*/  ATOMS.OR RZ, [UR5+0x18], R7 ;  /* 0x00001807ffff798c */ /* 0x0003e8000b000005 */
[----:B------:R1:W-:Y:S02]  /*3420*/  ATOMS.XOR RZ, [UR5+0x10], R3 ;  /* 0x00001003ffff798c */ /* 0x0003e4000b800005 */
.L_x_59:
[----:B------:R-:W-:Y:S05]  /*3430*/  BSYNC B0 ;  /* 0x0000000000007941 */ /* 0x000fea0003800000 */
.L_x_58:
[----:B------:R-:W-:Y:S05]  /*3440*/  BRA.U UP1, `(.L_x_64) ;  /* 0x00000001016c7547 */ /* 0x000fea000b800000 */
[----:B------:R-:W-:-:S03]  /*3450*/  UMOV UR4, 0xffffffff ;  /* 0xffffffff00047882 */ /* 0x000fc60000000000 */
[----:B------:R-:W-:Y:S05]  /*3460*/  BRA.DIV UR4, `(.L_x_65) ;  /* 0x0000008e047c7947 */ /* 0x000fea000b800000 */
[----:B------:R-:W-:-:S13]  /*3470*/  ELECT P0, URZ, PT ;  /* 0x0000000000ff782f */ /* 0x000fda0003800000 */
.L_x_164:
[----:B------:R-:W-:Y:S05]  /*3480*/  @!P0 BRA `(.L_x_64) ;  /* 0x00000000005c8947 */ /* 0x000fea0003800000 */
[----:B-1----:R-:W1:Y:S02]  /*3490*/  LDS R4, [UR5+0x10] ;  /* 0x00001005ff047984 */ /* 0x002e640008000800 */
[----:B-1----:R-:W-:-:S04]  /*34a0*/  SHF.L.U32 R4, R4, 0x1f, RZ ;  /* 0x0000001f04047819 */ /* 0x002fc800000006ff */
[----:B------:R-:W1:Y:S02]  /*34b0*/  SYNCS.PHASECHK.TRANS64.TRYWAIT P0, [UR5+0x8], R4 ;  /* 0x00000804ff0075a7 */ /* 0x000e640008001105 */
[----:B-1----:R-:W-:Y:S05]  /*34c0*/  @P0 BRA `(.L_x_66) ;  /* 0x0000000000080947 */ /* 0x002fea0003800000 */
[----:B------:R-:W1:Y:S02]  /*34d0*/  SYNCS.PHASECHK.TRANS64.TRYWAIT P0, [UR5+0x8], R4 ;  /* 0x00000804ff0075a7 */ /* 0x000e640008001105 */
[----:B-1----:R-:W-:Y:S05]  /*34e0*/  @!P0 BRA `(.L_x_67) ;  /* 0x0000008c00808947 */ /* 0x002fea0003800000 */
.L_x_66:
[----:B------:R-:W2:Y:S01]  /*34f0*/  LDS R6, [UR6+0x130] ;  /* 0x00013006ff067984 */ /* 0x000ea20008000800 */
[----:B-1----:R-:W-:Y:S02]  /*3500*/  HFMA2 R3, -RZ, RZ, 0, 5.9604644775390625e-08 ;  /* 0x00000001ff037431 */ /* 0x002fe400000001ff */
[----:B------:R-:W-:Y:S01]  /*3510*/  IMAD.MOV.U32 R4, RZ, RZ, 0xffff ;  /* 0x0000ffffff047424 */ /* 0x000fe200078e00ff */
[----:B------:R-:W-:Y:S01]  /*3520*/  UPRMT UR4, UR48, 0x654, UR7 ;  /* 0x0000065430047896 */ /* 0x000fe20008000007 */
[----:B--2---:R-:W-:-:S03]  /*3530*/  IMAD.SHL.U32 R5, R6, 0x20, RZ ;  /* 0x0000002006057824 */ /* 0x004fc600078e00ff */
[-C--:B------:R-:W-:Y:S02]  /*3540*/  SHF.L.U32 R4, R4, R6.reuse, RZ ;  /* 0x0000000604047219 */ /* 0x080fe400000006ff */
[----:B------:R-:W-:Y:S01]  /*3550*/  SHF.L.U32 R6, R3, R6, RZ ;  /* 0x0000000603067219 */ /* 0x000fe200000006ff */
[----:B------:R2:W-:Y:S04]  /*3560*/  STS [UR6+0x130], R5 ;  /* 0x00013005ff007988 */ /* 0x0005e80008000806 */
[----:B------:R2:W-:Y:S04]  /*3570*/  ATOMS.OR RZ, [UR5+0x14], R4 ;  /* 0x00001404ffff798c */ /* 0x0005e8000b000005 */
[----:B------:R2:W-:Y:S01]  /*3580*/  ATOMS.OR RZ, [UR5+0x18], R6 ;  /* 0x00001806ffff798c */ /* 0x0005e2000b000005 */
[----:B------:R-:W-:Y:S03]  /*3590*/  SYNCS.ARRIVE.TRANS64.RED.A1T0 RZ, [UR4], RZ ;  /* 0x000000ffffff79a7 */ /* 0x000fe60008100404 */
[----:B------:R2:W-:Y:S01]  /*35a0*/  ATOMS.XOR RZ, [UR5+0x10], R3 ;  /* 0x00001003ffff798c */ /* 0x0005e2000b800005 */
[----:B------:R-:W-:Y:S05]  /*35b0*/  BRA `(.L_x_64) ;  /* 0x0000000000107947 */ /* 0x000fea0003800000 */
.L_x_57:
[----:B------:R-:W-:Y:S02]  /*35c0*/  MOV R3, 0xffffffff ;  /* 0xffffffff00037802 */ /* 0x000fe40000000f00 */
[----:B------:R-:W-:-:S03]  /*35d0*/  MOV R4, 0x3600 ;  /* 0x0000360000047802 */ /* 0x000fc60000000f00 */
[----:B------:R1:W-:Y:S04]  /*35e0*/  STS [UR6+0x130], R3 ;  /* 0x00013003ff007988 */ /* 0x0003e80008000806 */
[----:B-1---5:R-:W-:Y:S05]  /*35f0*/  CALL.REL.NOINC `($__internal_1_$__cuda_sm10x_tcgen05_guardrail_trap_phase_invalid_during_alloc) ;  /* 0x0000009400207944 */ /* 0x022fea0003c00000 */
.L_x_64:
[----:B------:R-:W-:Y:S05]  /*3600*/  WARPSYNC.ALL ;  /* 0x0000000000007948 */ /* 0x000fea0003800000 */
[----:B------:R-:W3:Y:S01]  /*3610*/  S2UR UR4, SR_CgaCtaId ;  /* 0x00000000000479c3 */ /* 0x000ee20000008800 */
[----:B------:R-:W-:Y:S01]  /*3620*/  UMOV UR26, 0x400 ;  /* 0x00000400001a7882 */ /* 0x000fe20000000000 */
[----:B------:R-:W-:-:S06]  /*3630*/  NOP ;  /* 0x0000000000007918 */ /* 0x000fcc0000000000 */
[----:B------:R-:W-:Y:S06]  /*3640*/  BAR.ARV 0x6, 0xa0 ;  /* 0x0182800000007b1d */ /* 0x000fec0000002000 */
[----:B------:R-:W4:Y:S01]  /*3650*/  LDCU UR6, c[0x0][0x38c] ;  /* 0x00007180ff0677ac */ /* 0x000f220008000800 */
[----:B------:R-:W-:Y:S01]  /*3660*/  LOP3.LUT R0, R0, 0xffff, RZ, 0xc0, !PT ;  /* 0x0000ffff00007812 */ /* 0x000fe200078ec0ff */
[----:B-1----:R-:W-:Y:S01]  /*3670*/  IMAD.MOV.U32 R9, RZ, RZ, 0x1 ;  /* 0x00000001ff097424 */ /* 0x002fe200078e00ff */
[----:B------:R-:W-:Y:S01]  /*3680*/  LOP3.LUT R2, R2, 0xffff, RZ, 0xc0, !PT ;  /* 0x0000ffff02027812 */ /* 0x000fe200078ec0ff */
[----:B------:R-:W-:Y:S01]  /*3690*/  IMAD.MOV.U32 R8, RZ, RZ, RZ ;  /* 0x000000ffff087224 */ /* 0x000fe200078e00ff */
[----:B------:R-:W-:Y:S01]  /*36a0*/  R2UR UR42, R0 ;  /* 0x00000000002a72ca */ /* 0x000fe200000e0000 */
[----:B------:R-:W-:Y:S01]  /*36b0*/  UMOV UR32, URZ ;  /* 0x000000ff00207c82 */ /* 0x000fe20008000000 */
[----:B------:R-:W-:Y:S01]  /*36c0*/  R2UR UR28, R2 ;  /* 0x00000000021c72ca */ /* 0x000fe200000e0000 */
[----:B------:R-:W-:Y:S01]  /*36d0*/  UMOV UR23, URZ ;  /* 0x000000ff00177c82 */ /* 0x000fe20008000000 */
[----:B------:R-:W-:Y:S01]  /*36e0*/  UMOV UR22, URZ ;  /* 0x000000ff00167c82 */ /* 0x000fe20008000000 */
[----:B---3--:R-:W-:-:S02]  /*36f0*/  ULEA UR26, UR4, UR26, 0x18 ;  /* 0x0000001a041a7291 */ /* 0x008fc4000f8ec0ff */
[----:B------:R-:W-:Y:S02]  /*3700*/  UISETP.NE.AND UP3, UPT, UR47, URZ, UPT ;  /* 0x000000ff2f00728c */ /* 0x000fe4000bf65270 */
[----:B------:R-:W-:Y:S02]  /*3710*/  UIADD3 UR5, UPT, UPT, UR26, 0xc400, URZ ;  /* 0x0000c4001a057890 */ /* 0x000fe4000fffe0ff */
[----:B------:R-:W-:Y:S02]  /*3720*/  UIADD3 UR4, UPT, UPT, UR26, 0x20400, URZ ;  /* 0x000204001a047890 */ /* 0x000fe4000fffe0ff */
[----:B----4-:R-:W-:Y:S01]  /*3730*/  UIADD3 UR6, UPT, UPT, UR6, 0x7f, URZ ;  /* 0x0000007f06067890 */ /* 0x010fe2000fffe0ff */
[----:B--2---:R-:W1:Y:S01]  /*3740*/  LDS R3, [UR26+0x130] ;  /* 0x0001301aff037984 */ /* 0x004e620008000800 */
[----:B------:R-:W-:Y:S02]  /*3750*/  USHF.R.U32.HI UR5, URZ, 0x4, UR5 ;  /* 0x00000004ff057899 */ /* 0x000fe40008011605 */
[----:B------:R-:W-:-:S02]  /*3760*/  USHF.R.S32.HI UR33, URZ, 0x1f, UR6 ;  /* 0x0000001fff217899 */ /* 0x000fc40008011406 */
[----:B------:R-:W-:Y:S02]  /*3770*/  USHF.R.U32.HI UR4, URZ, 0x4, UR4 ;  /* 0x00000004ff047899 */ /* 0x000fe40008011604 */
[----:B------:R-:W-:Y:S02]  /*3780*/  ULEA.HI UR33, UR33, UR6, URZ, 0x7 ;  /* 0x0000000621217291 */ /* 0x000fe4000f8f38ff */
[----:B------:R-:W-:Y:S02]  /*3790*/  ULOP3.LUT UR5, UR5, 0x3fff, URZ, 0xc0, !UPT ;  /* 0x00003fff05057892 */ /* 0x000fe4000f8ec0ff */
[----:B------:R-:W-:Y:S02]  /*37a0*/  USHF.R.S32.HI UR33, URZ, 0x7, UR33 ;  /* 0x00000007ff217899 */ /* 0x000fe40008011421 */
[----:B------:R-:W-:Y:S02]  /*37b0*/  ULOP3.LUT UR30, UR4, 0x3fff, URZ, 0xc0, !UPT ;  /* 0x00003fff041e7892 */ /* 0x000fe4000f8ec0ff */
[----:B------:R-:W-:Y:S01]  /*37c0*/  UISETP.LT.AND UP0, UPT, UR33, 0x1, UPT ;  /* 0x000000012100788c */ /* 0x000fe2000bf01270 */
[----:B------:R-:W-:Y:S01]  /*37d0*/  UMOV UR40, 0x0 ;  /* 0x0000000000287882 */ /* 0x000fe20000000000 */
[----:B------:R-:W-:Y:S01]  /*37e0*/  UMOV UR41, 0x10400010 ;  /* 0x1040001000297882 */ /* 0x000fe20000000000 */
[----:B------:R-:W-:-:S02]  /*37f0*/  ULOP3.LUT UR29, UR5, 0x10000, URZ, 0xfc, !UPT ;  /* 0x00010000051d7892 */ /* 0x000fc4000f8efcff */
[----:B------:R-:W-:Y:S02]  /*3800*/  ULOP3.LUT UR30, UR30, 0x10000, URZ, 0xfc, !UPT ;  /* 0x000100001e1e7892 */ /* 0x000fe4000f8efcff */
[----:B------:R-:W-:Y:S01]  /*3810*/  USEL UR43, UR33, 0x1, !UP0 ;  /* 0x00000001212b7887 */ /* 0x000fe2000c000000 */
[----:B------:R-:W-:Y:S01]  /*3820*/  UMOV UR38, 0x0 ;  /* 0x0000000000267882 */ /* 0x000fe20000000000 */
[----:B------:R-:W-:Y:S01]  /*3830*/  UMOV UR39, 0x10400010 ;  /* 0x1040001000277882 */ /* 0x000fe20000000000 */
[----:B------:R-:W-:Y:S01]  /*3840*/  UMOV UR36, 0x0 ;  /* 0x0000000000247882 */ /* 0x000fe20000000000 */
[----:B------:R-:W-:Y:S01]  /*3850*/  UMOV UR37, 0x10400010 ;  /* 0x1040001000257882 */ /* 0x000fe20000000000 */
[----:B------:R-:W-:Y:S01]  /*3860*/  UMOV UR34, 0x0 ;  /* 0x0000000000227882 */ /* 0x000fe20000000000 */
[----:B------:R-:W-:Y:S01]  /*3870*/  UMOV UR35, 0x10400010 ;  /* 0x1040001000237882 */ /* 0x000fe20000000000 */
[----:B-1----:R-:W-:Y:S02]  /*3880*/  R2UR UR44, R3 ;  /* 0x00000000032c72ca */ /* 0x002fe400000e0000 */
[----:B------:R-:W-:-:S13]  /*3890*/  CS2R R2, SRZ ;  /* 0x0000000000027805 */ /* 0x000fda000001ff00 */
.L_x_75:
[C---:B------:R-:W-:Y:S02]  /*38a0*/  LEA R0, R8.reuse, UR26, 0x3 ;  /* 0x0000001a08007c11 */ /* 0x040fe4000f8e18ff */
[----:B------:R-:W-:Y:S02]  /*38b0*/  SHF.L.U32 R5, R3, 0x1f, RZ ;  /* 0x0000001f03057819 */ /* 0x000fe400000006ff */
[----:B------:R-:W-:Y:S02]  /*38c0*/  LEA R4, R8, UR26, 0x4 ;  /* 0x0000001a08047c11 */ /* 0x000fe4000f8e20ff */
[----:B------:R-:W1:Y:S02]  /*38d0*/  SYNCS.PHASECHK.TRANS64.TRYWAIT P0, [R0+URZ+0xa0], R5 ;  /* 0x0000a005000075a7 */ /* 0x000e6400080011ff */
[----:B-1-3--:R-:W-:Y:S05]  /*38e0*/  @!P0 BRA `(.L_x_68) ;  /* 0x0000008800988947 */ /* 0x00afea0003800000 */
.L_x_165:
[----:B-1----:R-:W1:Y:S01]  /*38f0*/  LDS.128 R4, [R4+0x110] ;  /* 0x0001100004047984 */ /* 0x002e620000000c00 */
[----:B------:R-:W-:Y:S02]  /*3900*/  VIADD R0, R0, 0xb0 ;  /* 0x000000b000007836 */ /* 0x000fe40000000000 */
[----:B------:R-:W-:Y:S01]  /*3910*/  VIADD R8, R8, 0x1 ;  /* 0x0000000108087836 */ /* 0x000fe20000000000 */
[----:B------:R-:W-:Y:S01]  /*3920*/  @!PT LDS RZ, [RZ] ;  /* 0x00000000fffff984 */ /* 0x000fe20000000800 */
[----:B------:R-:W-:Y:S01]  /*3930*/  @!PT LDS RZ, [RZ] ;  /* 0x00000000fffff984 */ /* 0x000fe20000000800 */
[----:B------:R-:W-:Y:S01]  /*3940*/  @!PT LDS RZ, [RZ] ;  /* 0x00000000fffff984 */ /* 0x000fe20000000800 */
[----:B------:R-:W-:Y:S01]  /*3950*/  @!PT LDS RZ, [RZ] ;  /* 0x00000000fffff984 */ /* 0x000fe20000000800 */
[----:B------:R2:W-:Y:S06]  /*3960*/  MEMBAR.ALL.CTA ;  /* 0x0000000000007992 */ /* 0x0005ec0000008000 */
[----:B--2---:R-:W2:Y:S01]  /*3970*/  FENCE.VIEW.ASYNC.S ;  /* 0x00000000000073c6 */ /* 0x004ea20000000000 */
[----:B------:R-:W-:-:S04]  /*3980*/  PRMT R0, RZ, 0x654, R0 ;  /* 0x00000654ff007816 */ /* 0x000fc80000000000 */
[----:B--2---:R2:W-:Y:S01]  /*3990*/  SYNCS.ARRIVE.TRANS64.RED.A1T0 RZ, [R0+URZ], RZ ;  /* 0x000000ff00ff79a7 */ /* 0x0045e200081004ff */
[----:B-1----:R-:W-:Y:S01]  /*39a0*/  LOP3.LUT P1, RZ, R6, 0x1, RZ, 0xc0, !PT ;  /* 0x0000000106ff7812 */ /* 0x002fe2000782c0ff */
[----:B--2---:R-:W-:-:S12]  /*39b0*/  BRA.U UP3, `(.L_x_69) ;  /* 0x0000000503087547 */ /* 0x004fd8000b800000 */
[----:B------:R-:W1:Y:S01]  /*39c0*/  LDCU UR4, c[0x0][0x38c] ;  /* 0x00007180ff0477ac */ /* 0x000e620008000800 */
[----:B------:R-:W-:Y:S02]  /*39d0*/  PLOP3.LUT P2, PT, PT, PT, PT, 0x80, 0x8 ;  /* 0x000000000008781c */ /* 0x000fe40003f4f070 */
[----:B------:R-:W-:Y:S01]  /*39e0*/  SHF.L.U32 R5, R9, 0x1f, RZ ;  /* 0x0000001f09057819 */ /* 0x000fe200000006ff */
[----:B------:R-:W-:Y:S02]  /*39f0*/  ULEA UR31, UR32, UR26, 0x3 ;  /* 0x0000001a201f7291 */ /* 0x000fe4000f8e18ff */
[----:B------:R-:W-:Y:S02]  /*3a00*/  ULEA UR11, UR32, UR44, 0x8 ;  /* 0x0000002c200b7291 */ /* 0x000fe4000f8e40ff */
[----:B-1----:R-:W-:-:S06]  /*3a10*/  UISETP.GE.AND UP0, UPT, UR4, 0x1, UPT ;  /* 0x000000010400788c */ /* 0x002fcc000bf06270 */
[----:B------:R-:W-:-:S05]  /*3a20*/  PLOP3.LUT P0, PT, PT, PT, UP0, 0x80, 0x8 ;  /* 0x000000000008781c */ /* 0x000fca0003f0f008 */
[----:B------:R-:W-:-:S08]  /*3a30*/  @UP0 ULEA UR4, UR23, UR26, 0x3 ;  /* 0x0000001a17040291 */ /* 0x000fd0000f8e18ff */
[----:B------:R-:W-:-:S04]  /*3a40*/  @P0 SHF.L.U32 R0, R2, 0x1f, RZ ;  /* 0x0000001f02000819 */ /* 0x000fc800000006ff */
[----:B------:R1:W2:Y:S01]  /*3a50*/  @P0 SYNCS.PHASECHK.TRANS64.TRYWAIT P2, [UR4], R0 ;  /* 0x00000000ff0005a7 */ /* 0x0002a20008041104 */
[----:B------:R-:W3:Y:S02]  /*3a60*/  SYNCS.PHASECHK.TRANS64.TRYWAIT P0, [UR31+0xd0], R5 ;  /* 0x0000d005ff0075a7 */ /* 0x000ee4000800111f */
[----:B-123--:R-:W-:Y:S05]  /*3a70*/  @!P0 BRA `(.L_x_70) ;  /* 0x0000008800488947 */ /* 0x00efea0003800000 */
.L_x_167:
[----:B------:R-:W-:Y:S01]  /*3a80*/  UMOV UR27, UR22 ;  /* 0x00000016001b7c82 */ /* 0x000fe20008000000 */
[----:B------:R-:W-:Y:S05]  /*3a90*/  BRA.U !UP0, `(.L_x_71) ;  /* 0x0000000108c07547 */ /* 0x000fea000b800000 */
[----:B------:R-:W-:Y:S02]  /*3aa0*/  UIADD3 UR27, UPT, UPT, UR43, UR22, URZ ;  /* 0x000000162b1b7290 */ /* 0x000fe4000fffe0ff */
[----:B------:R-:W-:Y:S01]  /*3ab0*/  UPLOP3.LUT UP2, UPT, UPT, UPT, UPT, 0x40, 0x4 ;  /* 0x000000000004789c */ /* 0x000fe20003f4e870 */
[----:B------:R-:W-:Y:S01]  /*3ac0*/  UMOV UR24, UR33 ;  /* 0x0000002100187c82 */ /* 0x000fe20008000000 */
[----:B------:R-:W-:-:S09]  /*3ad0*/  UMOV UR10, UR23 ;  /* 0x00000017000a7c82 */ /* 0x000fd20008000000 */
.L_x_74:
[----:B--2---:R-:W-:Y:S01]  /*3ae0*/  ULEA UR5, UR10, UR26, 0x3 ;  /* 0x0000001a0a057291 */ /* 0x004fe2000f8e18ff */
[----:B---3--:R-:W-:Y:S11]  /*3af0*/  @P2 BRA `(.L_x_72) ;  /* 0x00000000000c2947 */ /* 0x008ff60003800000 */
[----:B-1----:R-:W-:Y:S04]  /*3b00*/  SHF.L.U32 R5, R2, 0x1f, RZ ;  /* 0x0000001f02057819 */ /* 0x002fe800000006ff */
[----:B------:R-:W1:Y:S02]  /*3b10*/  SYNCS.PHASECHK.TRANS64.TRYWAIT P0, [UR5], R5 ;  /* 0x00000005ff0075a7 */ /* 0x000e640008001105 */
[----:B-1----:R-:W-:Y:S05]  /*3b20*/  @!P0 BRA `(.L_x_73) ;  /* 0x0000008800348947 */ /* 0x002fea0003800000 */
.L_x_72:
[----:B------:R-:W-:Y:S01]  /*3b30*/  UISETP.NE.AND UP0, UPT, UR24, 0x1, UPT ;  /* 0x000000011800788c */ /* 0x000fe2000bf05270 */
[----:B------:R-:W-:Y:S01]  /*3b40*/  PLOP3.LUT P2, PT, PT, PT, PT, 0x80, 0x8 ;  /* 0x000000000008781c */ /* 0x000fe20003f4f070 */
[----:B------:R-:W-:Y:S02]  /*3b50*/  UIADD3 UR4, UPT, UPT, UR10, 0x1, URZ ;  /* 0x000000010a047890 */ /* 0x000fe4000fffe0ff */
[----:B------:R-:W-:Y:S02]  /*3b60*/  UIADD3 UR25, UPT, UPT, UR5, 0x28, URZ ;  /* 0x0000002805197890 */ /* 0x000fe4000fffe0ff */
[----:B------:R-:W-:Y:S01]  /*3b70*/  UISETP.NE.AND UP1, UPT, UR4, 0x5, UPT ;  /* 0x000000050400788c */ /* 0x000fe2000bf25270 */
[----:B------:R-:W-:Y:S01]  /*3b80*/  PLOP3.LUT P0, PT, PT, PT, UP0, 0x80, 0x8 ;  /* 0x000000000008781c */ /* 0x000fe20003f0f008 */
[----:B------:R-:W-:Y:S02]  /*3b90*/  UIADD3 UR22, UPT, UPT, UR22, 0x1, URZ ;  /* 0x0000000116167890 */ /* 0x000fe4000fffe0ff */
[----:B------:R-:W-:Y:S02]  /*3ba0*/  USEL UR6, URZ, 0x1, UP1 ;  /* 0x00000001ff067887 */ /* 0x000fe40008800000 */
[----:B------:R-:W-:Y:S02]  /*3bb0*/  USEL UR23, UR4, URZ, UP1 ;  /* 0x000000ff04177287 */ /* 0x000fe40008800000 */
[----:B------:R-:W-:Y:S02]  /*3bc0*/  UIADD3 UR24, UPT, UPT, UR24, -0x1, URZ ;  /* 0xffffffff18187890 */ /* 0x000fe4000fffe0ff */
[----:B------:R-:W-:Y:S01]  /*3bd0*/  @UP0 ULEA UR4, UR23, UR26, 0x3 ;  /* 0x0000001a17040291 */ /* 0x000fe2000f8e18ff */
[----:B------:R-:W-:Y:S01]  /*3be0*/  LOP3.LUT R2, R2, UR6, RZ, 0x3c, !PT ;  /* 0x0000000602027c12 */ /* 0x000fe2000f8e3cff */
[----:B------:R-:W-:Y:S02]  /*3bf0*/  ULEA UR6, UR10, UR30, 0xa ;  /* 0x0000001e0a067291 */ /* 0x000fe4000f8e50ff */
[----:B------:R-:W-:Y:S01]  /*3c00*/  UISETP.NE.AND UP0, UPT, UR22, UR27, UPT ;  /* 0x0000001b1600728c */ /* 0x000fe2000bf05270 */
[----:B-1----:R-:W-:Y:S01]  /*3c10*/  @P0 SHF.L.U32 R0, R2, 0x1f, RZ ;  /* 0x0000001f02000819 */ /* 0x002fe200000006ff */
[----:B------:R-:W-:Y:S02]  /*3c20*/  UIADD3 UR20, UPT, UPT, UR6, 0x2, URZ ;  /* 0x0000000206147890 */ /* 0x000fe4000fffe0ff */
[----:B------:R-:W-:Y:S01]  /*3c30*/  UIADD3 UR16, UPT, UPT, UR6, 0x4, URZ ;  /* 0x0000000406107890 */ /* 0x000fe2000fffe0ff */
[----:B------:R2:W3:Y:S01]  /*3c40*/  @P0 SYNCS.PHASECHK.TRANS64.TRYWAIT P2, [UR4], R0 ;  /* 0x00000000ff0005a7 */ /* 0x0004e20008041104 */
[----:B------:R-:W-:Y:S02]  /*3c50*/  ULEA UR4, UR10, UR29, 0xa ;  /* 0x0000001d0a047291 */ /* 0x000fe4000f8e50ff */
[----:B------:R-:W-:Y:S02]  /*3c60*/  UIADD3 UR12, UPT, UPT, UR6, 0x6, URZ ;  /* 0x00000006060c7890 */ /* 0x000fe4000fffe0ff */
[----:B------:R-:W-:Y:S02]  /*3c70*/  UIADD3 UR18, UPT, UPT, UR4, 0x2, URZ ;  /* 0x0000000204127890 */ /* 0x000fe4000fffe0ff */
[----:B------:R-:W-:Y:S02]  /*3c80*/  UIADD3 UR14, UPT, UPT, UR4, 0x4, URZ ;  /* 0x00000004040e7890 */ /* 0x000fe4000fffe0ff */
[----:B------:R-:W-:Y:S01]  /*3c90*/  UIADD3 UR8, UPT, UPT, UR4, 0x6, URZ ;  /* 0x0000000604087890 */ /* 0x000fe2000fffe0ff */
[----:B------:R-:W-:Y:S01]  /*3ca0*/  UMOV UR7, 0x40004040 ;  /* 0x4000404000077882 */ /* 0x000fe20000000000 */
[----:B------:R-:W-:Y:S01]  /*3cb0*/  UMOV UR5, 0x40004040 ;  /* 0x4000404000057882 */ /* 0x000fe20000000000 */
[----:B------:R-:W-:Y:S01]  /*3cc0*/  UMOV UR21, 0x40004040 ;  /* 0x4000404000157882 */ /* 0x000fe20000000000 */
[----:B------:R2:W-:Y:S01]  /*3cd0*/  UTCQMMA.2CTA gdesc[UR4], gdesc[UR6], tmem[UR11], tmem[UR40], idesc[UR41], UP2 ;  /* 0x00ff2806040075ea */ /* 0x0005e2000920030b */
[----:B------:R-:W-:Y:S01]  /*3ce0*/  UPLOP3.LUT UP2, UPT, UPT, UPT, UPT, 0x80, 0x8 ;  /* 0x000000000008789c */ /* 0x000fe20003f4f070 */
[----:B------:R-:W-:Y:S01]  /*3cf0*/  UMOV UR19, 0x40004040 ;  /* 0x4000404000137882 */ /* 0x000fe20000000000 */
[----:B------:R-:W-:Y:S01]  /*3d00*/  UMOV UR17, 0x40004040 ;  /* 0x4000404000117882 */ /* 0x000fe20000000000 */
[----:B------:R2:W-:Y:S01]  /*3d10*/  UTCQMMA.2CTA gdesc[UR18], gdesc[UR20], tmem[UR11], tmem[UR38], idesc[UR39], UPT ;  /* 0x00ff2614120075ea */ /* 0x0005e2000ba0030b */
[----:B------:R-:W-:Y:S01]  /*3d20*/  UMOV UR15, 0x40004040 ;  /* 0x40004040000f7882 */ /* 0x000fe20000000000 */
[----:B------:R-:W-:Y:S01]  /*3d30*/  UMOV UR13, 0x40004040 ;  /* 0x40004040000d7882 */ /* 0x000fe20000000000 */
[----:B------:R-:W-:Y:S01]  /*3d40*/  UMOV UR9, 0x40004040 ;  /* 0x4000404000097882 */ /* 0x000fe20000000000 */
[----:B------:R2:W-:Y:S01]  /*3d50*/  UTCQMMA.2CTA gdesc[UR14], gdesc[UR16], tmem[UR11], tmem[UR36], idesc[UR37], UPT ;  /* 0x00ff24100e0075ea */ /* 0x0005e2000ba0030b */
[----:B------:R2:W-:Y:S01]  /*3d60*/  UTCQMMA.2CTA gdesc[UR8], gdesc[UR12], tmem[UR11], tmem[UR34], idesc[UR35], UPT ;  /* 0x00ff220c080075ea */ /* 0x0005e2000ba0030b */
[----:B------:R2:W-:Y:S01]  /*3d70*/  UTCBAR.2CTA.MULTICAST [UR25], URZ, UR28 ;  /* 0x000000ff190073e9 */ /* 0x0005e2000820081c */
[----:B------:R-:W-:Y:S01]  /*3d80*/  UMOV UR10, UR23 ;  /* 0x00000017000a7c82 */ /* 0x000fe20008000000 */
[----:B------:R-:W-:Y:S05]  /*3d90*/  BRA.U UP0, `(.L_x_74) ;  /* 0xfffffffd00507547 */ /* 0x000fea000b83ffff */
.L_x_71:
[----:B--2---:R-:W-:Y:S01]  /*3da0*/  UIADD3 UR4, UPT, UPT, UR31, 0xc0, URZ ;  /* 0x000000c01f047890 */ /* 0x004fe2000fffe0ff */
[----:B------:R-:W-:-:S08]  /*3db0*/  UMOV UR22, UR27 ;  /* 0x0000001b00167c82 */ /* 0x000fd00008000000 */
[----:B------:R2:W-:Y:S01]  /*3dc0*/  UTCBAR.2CTA.MULTICAST [UR4], URZ, UR42 ;  /* 0x000000ff040073e9 */ /* 0x0005e2000820082a */
[----:B------:R-:W-:Y:S02]  /*3dd0*/  NOP ;  /* 0x0000000000007918 */ /* 0x000fe40000000000 */
.L_x_69:
[----:B--2---:R-:W-:Y:S01]  /*3de0*/  UIADD3 UR4, UPT, UPT, UR32, 0x1, URZ ;  /* 0x0000000120047890 */ /* 0x004fe2000fffe0ff */
[----:B------:R-:W-:-:S03]  /*3df0*/  ISETP.NE.AND P0, PT, R8, 0x2, PT ;  /* 0x000000020800780c */ /* 0x000fc60003f05270 */
[----:B------:R-:W-:Y:S01]  /*3e00*/  UISETP.NE.AND UP0, UPT, UR4, 0x2, UPT ;  /* 0x000000020400788c */ /* 0x000fe2000bf05270 */
[----:B-1----:R-:W-:Y:S02]  /*3e10*/  SEL R0, RZ, 0x1, P0 ;  /* 0x00000001ff007807 */ /* 0x002fe40000000000 */
[----:B------:R-:W-:Y:S01]  /*3e20*/  SEL R8, R8, RZ, P0 ;  /* 0x000000ff08087207 */ /* 0x000fe20000000000 */
[----:B------:R-:W-:Y:S01]  /*3e30*/  USEL UR5, URZ, 0x1, UP0 ;  /* 0x00000001ff057887 */ /* 0x000fe20008000000 */
[----:B------:R-:W-:Y:S01]  /*3e40*/  LOP3.LUT R3, R3, R0, RZ, 0x3c, !PT ;  /* 0x0000000003037212 */ /* 0x000fe200078e3cff */
[----:B------:R-:W-:-:S04]  /*3e50*/  USEL UR32, UR4, URZ, UP0 ;  /* 0x000000ff04207287 */ /* 0x000fc80008000000 */
[----:B------:R-:W-:Y:S01]  /*3e60*/  LOP3.LUT R9, R9, UR5, RZ, 0x3c, !PT ;  /* 0x0000000509097c12 */ /* 0x000fe2000f8e3cff */
[----:B------:R-:W-:Y:S07]  /*3e70*/  @P1 BRA `(.L_x_75) ;  /* 0xfffffff800881947 */ /* 0x000fee000383ffff */
[----:B------:R-:W1:Y:S01]  /*3e80*/  S2UR UR8, SR_CgaCtaId ;  /* 0x00000000000879c3 */ /* 0x000e620000008800 */
[----:B------:R-:W-:Y:S01]  /*3e90*/  ELECT P0, URZ, PT ;  /* 0x0000000000ff782f */ /* 0x000fe20003800000 */
[----:B------:R-:W-:Y:S01]  /*3ea0*/  HFMA2 R0, -RZ, RZ, 0, 5.9604644775390625e-08 ;  /* 0x00000001ff007431 */ /* 0x000fe200000001ff */
[----:B------:R-:W-:-:S05]  /*3eb0*/  UMOV UR4, 0x40 ;  /* 0x0000004000047882 */ /* 0x000fca0000000000 */
[----:B------:R-:W-:Y:S01]  /*3ec0*/  UVIRTCOUNT.DEALLOC.SMPOOL 0x80 ;  /* 0x000000800000784c */ /* 0x000fe20000000000 */
[----:B------:R-:W-:Y:S02]  /*3ed0*/  UISETP.NE.AND UP0, UPT, UR47, URZ, UPT ;  /* 0x000000ff2f00728c */ /* 0x000fe4000bf05270 */
[----:B-1----:R-:W-:-:S09]  /*3ee0*/  ULEA UR8, UR8, UR4, 0x18 ;  /* 0x0000000408087291 */ /* 0x002fd2000f8ec0ff */
[----:B------:R1:W-:Y:S01]  /*3ef0*/  @P0 STS.U8 [UR8+0x1c], R0 ;  /* 0x00001c00ff000988 */ /* 0x0003e20008000008 */
[----:B------:R-:W-:Y:S05]  /*3f00*/  BRA.U UP0, `(.L_x_76) ;  /* 0x0000000100587547 */ /* 0x000fea000b800000 */
[----:B------:R-:W-:Y:S01]  /*3f10*/  UIADD3 UR5, UPT, UPT, UR26, 0xd0, URZ ;  /* 0x000000d01a057890 */ /* 0x000fe2000fffe0ff */
[----:B------:R-:W-:-:S03]  /*3f20*/  SHF.L.U32 R3, R9, 0x1f, RZ ;  /* 0x0000001f09037819 */ /* 0x000fc600000006ff */
[----:B------:R-:W-:-:S09]  /*3f30*/  ULEA UR4, UR32, UR5, 0x3 ;  /* 0x0000000520047291 */ /* 0x000fd2000f8e18ff */
[----:B------:R-:W2:Y:S02]  /*3f40*/  SYNCS.PHASECHK.TRANS64.TRYWAIT P0, [UR4], R3 ;  /* 0x00000003ff0075a7 */ /* 0x000ea40008001104 */
[----:B--2---:R-:W-:Y:S05]  /*3f50*/  @!P0 BRA `(.L_x_77) ;  /* 0x0000008400408947 */ /* 0x004fea0003800000 */
.L_x_170:
[----:B------:R-:W-:-:S04]  /*3f60*/  UIADD3 UR4, UPT, UPT, UR32, 0x1, URZ ;  /* 0x0000000120047890 */ /* 0x000fc8000fffe0ff */
[----:B------:R-:W-:-:S04]  /*3f70*/  UISETP.NE.AND UP1, UPT, UR4, 0x2, UPT ;  /* 0x000000020400788c */ /* 0x000fc8000bf25270 */
[----:B------:R-:W-:Y:S02]  /*3f80*/  USEL UR6, URZ, 0x1, UP1 ;  /* 0x00000001ff067887 */ /* 0x000fe40008800000 */
[----:B------:R-:W-:-:S04]  /*3f90*/  USEL UR4, UR4, URZ, UP1 ;  /* 0x000000ff04047287 */ /* 0x000fc80008800000 */
[----:B------:R-:W-:Y:S01]  /*3fa0*/  ULEA UR4, UR4, UR5, 0x3 ;  /* 0x0000000504047291 */ /* 0x000fe2000f8e18ff */
[----:B-1----:R-:W-:-:S04]  /*3fb0*/  LOP3.LUT R3, R9, UR6, RZ, 0x3c, !PT ;  /* 0x0000000609037c12 */ /* 0x002fc8000f8e3cff */
[----:B------:R-:W-:Y:S01]  /*3fc0*/  SHF.L.U32 R3, R3, 0x1f, RZ ;  /* 0x0000001f03037819 */ /* 0x000fe200000006ff */
[----:B------:R-:W-:-:S04]  /*3fd0*/  IMAD.U32 R0, RZ, RZ, UR4 ;  /* 0x00000004ff007e24 */ /* 0x000fc8000f8e00ff */
[----:B------:R1:W2:Y:S03]  /*3fe0*/  SYNCS.PHASECHK.TRANS64.TRYWAIT P0, [R0+URZ], R3 ;  /* 0x00000003000075a7 */ /* 0x0002a600080011ff */
[----:B--2---:R-:W-:Y:S05]  /*3ff0*/  @!P0 NANOSLEEP.SYNCS 0x989680 ;  /* 0x009896800000895d */ /* 0x004fea0003900000 */
[----:B------:R-:W2:Y:S02]  /*4000*/  @!P0 SYNCS.PHASECHK.TRANS64 P0, [R0+URZ], R3 ;  /* 0x00000003000085a7 */ /* 0x000ea400080010ff */
[----:B--2---:R-:W-:Y:S05]  /*4010*/  @P0 BRA `(.L_x_78) ;  /* 0x0000000000200947 */ /* 0x004fea0003800000 */
.L_x_79:
[----:B--2---:R2:W4:Y:S02]  /*4020*/  SYNCS.PHASECHK.TRANS64.TRYWAIT P0, [R0+URZ], R3 ;  /* 0x00000003000075a7 */ /* 0x00452400080011ff */
[----:B----4-:R-:W-:Y:S05]  /*4030*/  @!P0 NANOSLEEP.SYNCS 0x989680 ;  /* 0x009896800000895d */ /* 0x010fea0003900000 */
[----:B------:R-:W4:Y:S02]  /*4040*/  @!P0 SYNCS.PHASECHK.TRANS64 P0, [R0+URZ], R3 ;  /* 0x00000003000085a7 */ /* 0x000f2400080010ff */
[----:B----4-:R-:W-:Y:S05]  /*4050*/  @!P0 BRA `(.L_x_79) ;  /* 0xfffffffc00f08947 */ /* 0x010fea000383ffff */
[----:B------:R-:W-:Y:S05]  /*4060*/  BRA `(.L_x_78) ;  /* 0x00000000000c7947 */ /* 0x000fea0003800000 */
.L_x_76:
[----:B------:R-:W-:-:S04]  /*4070*/  UIADD3 UR4, UPT, UPT, UR26, 0x100, URZ ;  /* 0x000001001a047890 */ /* 0x000fc8000fffe0ff */
[----:B------:R-:W-:-:S09]  /*4080*/  UPRMT UR4, UR48, 0x654, UR4 ;  /* 0x0000065430047896 */ /* 0x000fd20008000004 */
[----:B------:R-:W-:Y:S03]  /*4090*/  SYNCS.ARRIVE.TRANS64.RED.A1T0 RZ, [UR4], RZ ;  /* 0x000000ffffff79a7 */ /* 0x000fe60008100404 */
.L_x_78:
[----:B-12---:R-:W-:Y:S01]  /*40a0*/  SHF.L.U32 R3, RZ, 0x1f, RZ ;  /* 0x0000001fff037819 */ /* 0x006fe200000006ff */
[----:B------:R-:W-:Y:S01]  /*40b0*/  UIADD3 UR4, UPT, UPT, UR26, 0x100, URZ ;  /* 0x000001001a047890 */ /* 0x000fe2000fffe0ff */
[----:B------:R-:W-:Y:S02]  /*40c0*/  PLOP3.LUT P0, PT, PT, PT, UP0, 0x80, 0x8 ;  /* 0x000000000008781c */ /* 0x000fe40003f0f008 */
[----:B------:R-:W1:Y:S02]  /*40d0*/  SYNCS.PHASECHK.TRANS64.TRYWAIT P1, [UR26+0x100], R3 ;  /* 0x00010003ff0075a7 */ /* 0x000e64000802111a */
[----:B-1----:R-:W-:Y:S09]  /*40e0*/  @!P1 BRA `(.L_x_80) ;  /* 0x0000008000f49947 */ /* 0x002ff20003800000 */
.L_x_172:
[----:B------:R-:W-:Y:S01]  /*40f0*/  @!UP0 UPRMT UR4, UR48, 0x654, UR4 ;  /* 0x0000065430048896 */ /* 0x000fe20008000004 */
[----:B------:R-:W-:Y:S01]  /*4100*/  UMOV UR5, 0xffff ;  /* 0x0000ffff00057882 */ /* 0x000fe20000000000 */
[----:B------:R-:W-:-:S07]  /*4110*/  UMOV UR6, 0x1 ;  /* 0x0000000100067882 */ /* 0x000fce0000000000 */
[----:B------:R-:W-:Y:S01]  /*4120*/  @!P0 SYNCS.ARRIVE.TRANS64.RED.A1T0 RZ, [UR4], RZ ;  /* 0x000000ffffff89a7 */ /* 0x000fe20008100404 */
[----:B------:R-:W-:Y:S01]  /*4130*/  NOP ;  /* 0x0000000000007918 */ /* 0x000fe20000000000 */
[----:B-1----:R-:W1:Y:S01]  /*4140*/  LDS R0, [UR8+0x14] ;  /* 0x00001408ff007984 */ /* 0x002e620008000800 */
[----:B------:R-:W-:-:S04]  /*4150*/  ULOP3.LUT UR4, UR44, 0xffff, URZ, 0xc0, !UPT ;  /* 0x0000ffff2c047892 */ /* 0x000fc8000f8ec0ff */
[----:B------:R-:W-:-:S04]  /*4160*/  USHF.R.U32.HI UR4, URZ, 0x5, UR4 ;  /* 0x00000005ff047899 */ /* 0x000fc80008011604 */
[----:B------:R-:W-:Y:S02]  /*4170*/  USHF.L.U32 UR5, UR5, UR4, URZ ;  /* 0x0000000405057299 */ /* 0x000fe400080006ff */
[----:B------:R-:W-:-:S04]  /*4180*/  USHF.L.U32 UR4, UR6, UR4, URZ ;  /* 0x0000000406047299 */ /* 0x000fc800080006ff */
[----:B-1----:R-:W-:-:S04]  /*4190*/  LOP3.LUT R0, R0, UR5, RZ, 0xc0, !PT ;  /* 0x0000000500007c12 */ /* 0x002fc8000f8ec0ff */
[----:B------:R-:W-:-:S13]  /*41a0*/  ISETP.NE.AND P0, PT, R0, UR5, PT ;  /* 0x0000000500007c0c */ /* 0x000fda000bf05270 */
[----:B------:R-:W-:Y:S05]  /*41b0*/  @P0 BRA `(.L_x_81) ;  /* 0x0000000000580947 */ /* 0x000fea0003800000 */
[----:B------:R-:W1:Y:S02]  /*41c0*/  LDS R0, [UR8+0x18] ;  /* 0x00001808ff007984 */ /* 0x000e640008000800 */
[----:B-1----:R-:W-:-:S04]  /*41d0*/  LOP3.LUT R0, R0, UR4, RZ, 0xc0, !PT ;  /* 0x0000000400007c12 */ /* 0x002fc8000f8ec0ff */
[----:B------:R-:W-:-:S13]  /*41e0*/  ISETP.NE.AND P0, PT, R0, UR4, PT ;  /* 0x0000000400007c0c */ /* 0x000fda000bf05270 */
[----:B------:R-:W-:Y:S05]  /*41f0*/  @P0 BRA `(.L_x_82) ;  /* 0x00000000003c0947 */ /* 0x000fea0003800000 */
[----:B------:R-:W1:Y:S01]  /*4200*/  S2R R2, SR_LANEID ;  /* 0x0000000000027919 */ /* 0x000e620000000000 */
[----:B------:R-:W-:Y:S01]  /*4210*/  ULOP3.LUT UR5, URZ, UR5, URZ, 0x33, !UPT ;  /* 0x00000005ff057292 */ /* 0x000fe2000f8e33ff */
[----:B------:R-:W-:Y:S01]  /*4220*/  LOP3.LUT R4, RZ, UR4, RZ, 0x33, !PT ;  /* 0x00000004ff047c12 */ /* 0x000fe2000f8e33ff */
[----:B------:R-:W-:Y:S02]  /*4230*/  VOTEU.ANY UR4, UPT, PT ;  /* 0x0000000000047886 */ /* 0x000fe400038e0100 */
[----:B------:R-:W-:Y:S01]  /*4240*/  UFLO.U32 UR4, UR4 ;  /* 0x00000004000472bd */ /* 0x000fe200080e0000 */
[----:B------:R-:W2:Y:S01]  /*4250*/  REDUX UR6, R4 ;  /* 0x00000000040673c4 */ /* 0x000ea20000000000 */
[----:B------:R-:W-:-:S06]  /*4260*/  IMAD.U32 R0, RZ, RZ, UR5 ;  /* 0x00000005ff007e24 */ /* 0x000fcc000f8e00ff */
[----:B------:R4:W-:Y:S01]  /*4270*/  UTCATOMSWS.AND URZ, UR5 ;  /* 0x0000000500ff79e3 */ /* 0x0009e20008000000 */
[----:B------:R-:W3:Y:S01]  /*4280*/  REDUX UR7, R0 ;  /* 0x00000000000773c4 */ /* 0x000ee20000000000 */
[----:B-1----:R-:W-:Y:S01]  /*4290*/  ISETP.EQ.U32.AND P0, PT, R2, UR4, PT ;  /* 0x0000000402007c0c */ /* 0x002fe2000bf02070 */
[----:B--2---:R-:W-:Y:S01]  /*42a0*/  IMAD.U32 R2, RZ, RZ, UR6 ;  /* 0x00000006ff027e24 */ /* 0x004fe2000f8e00ff */
[----:B---3--:R-:W-:-:S11]  /*42b0*/  MOV R3, UR7 ;  /* 0x0000000700037c02 */ /* 0x008fd60008000f00 */
[----:B------:R4:W-:Y:S04]  /*42c0*/  @P0 ATOMS.AND RZ, [UR8+0x14], R3 ;  /* 0x00001403ffff098c */ /* 0x0009e8000a800008 */
[----:B------:R4:W-:Y:S01]  /*42d0*/  @P0 ATOMS.AND RZ, [UR8+0x18], R2 ;  /* 0x00001802ffff098c */ /* 0x0009e2000a800008 */
[----:B------:R-:W-:Y:S05]  /*42e0*/  BRA `(.L_x_83) ;  /* 0x0000000000147947 */ /* 0x000fea0003800000 */
.L_x_82:
[----:B------:R-:W-:Y:S02]  /*42f0*/  MOV R2, 0x4310 ;  /* 0x0000431000027802 */ /* 0x000fe40000000f00 */
[----:B---3-5:R-:W-:Y:S05]  /*4300*/  CALL.REL.NOINC `($__internal_0_$__cuda_sm10x_tcgen05_guardrail_trap_col_being_dealloced_not_returned_by_alloc) ;  /* 0x0000008400d07944 */ /* 0x028fea0003c00000 */
[----:B------:R-:W-:Y:S05]  /*4310*/  BRA `(.L_x_83) ;  /* 0x0000000000087947 */ /* 0x000fea0003800000 */
.L_x_81:
[----:B------:R-:W-:Y:S02]  /*4320*/  MOV R2, 0x4340 ;  /* 0x0000434000027802 */ /* 0x000fe40000000f00 */
[----:B---3-5:R-:W-:Y:S05]  /*4330*/  CALL.REL.NOINC `($__internal_2_$__cuda_sm10x_tcgen05_guardrail_trap_unallocated_columns_being_dealloced) ;  /* 0x0000008400dc7944 */ /* 0x028fea0003c00000 */
.L_x_83:
[----:B------:R-:W-:Y:S01]  /*4340*/  NOP ;  /* 0x0000000000007918 */ /* 0x000fe20000000000 */
[----:B----4-:R-:W-:Y:S05]  /*4350*/  EXIT ;  /* 0x000000000000794d */ /* 0x010fea0003800000 */
.L_x_56:
[----:B------:R-:W-:-:S09]  /*4360*/  UISETP.NE.OR UP0, UPT, UR17, 0x3, !UP3 ;  /* 0x000000031100788c */ /* 0x000fd2000df05670 */
[----:B------:R-:W-:Y:S05]  /*4370*/  BRA.U UP0, `(.L_x_84) ;  /* 0x0000001100587547 */ /* 0x000fea000b800000 */
[----:B------:R-:W1:Y:S01]  /*4380*/  LDCU UR31, c[0x0][0x370] ;  /* 0x00006e00ff1f77ac */ /* 0x000e620008000800 */
[----:B------:R-:W2:Y:S01]  /*4390*/  LDC.64 R16, c[0x0][0x348] ;  /* 0x0000d200ff107b82 */ /* 0x000ea20000000a00 */
[----:B------:R-:W-:Y:S02]  /*43a0*/  HFMA2 R13, -RZ, RZ, 0, 0 ;  /* 0x00000000ff0d7431 */ /* 0x000fe400000001ff */
[----:B------:R-:W-:Y:S01]  /*43b0*/  IMAD.MOV.U32 R15, RZ, RZ, 0x1 ;  /* 0x00000001ff0f7424 */ /* 0x000fe200078e00ff */
[----:B------:R-:W1:Y:S01]  /*43c0*/  LDCU.128 UR48, c[0x0][0xb10] ;  /* 0x00016200ff3077ac */ /* 0x000e620008000c00 */
[----:B------:R-:W-:Y:S01]  /*43d0*/  IMAD.MOV.U32 R14, RZ, RZ, RZ ;  /* 0x000000ffff0e7224 */ /* 0x000fe200078e00ff */
[----:B------:R-:W-:Y:S01]  /*43e0*/  MOV R7, 0x2000 ;  /* 0x0000200000077802 */ /* 0x000fe20000000f00 */
[----:B------:R-:W3:Y:S01]  /*43f0*/  LDCU UR30, c[0x0][0x374] ;  /* 0x00006e80ff1e77ac */ /* 0x000ee20008000800 */
[----:B------:R-:W4:Y:S01]  /*4400*/  LDC.64 R2, c[0x0][0x888] ;  /* 0x00022200ff027b82 */ /* 0x000f220000000a00 */
[----:B------:R-:W3:Y:S01]  /*4410*/  LDCU UR15, c[0x0][0xb0c] ;  /* 0x00016180ff0f77ac */ /* 0x000ee20008000800 */
[----:B------:R-:W2:Y:S06]  /*4420*/  LDCU UR40, c[0x0][0xb20] ;  /* 0x00016400ff2877ac */ /* 0x000eac0008000800 */
[----:B------:R-:W4:Y:S01]  /*4430*/  LDC.64 R4, c[0x0][0x890] ;  /* 0x00022400ff047b82 */ /* 0x000f220000000a00 */
[----:B------:R-:W2:Y:S01]  /*4440*/  LDCU UR4, c[0x0][0xb30] ;  /* 0x00016600ff0477ac */ /* 0x000ea20008000800 */
[----:B------:R-:W-:Y:S01]  /*4450*/  UMOV UR21, 0x400 ;  /* 0x0000040000157882 */ /* 0x000fe20000000000 */
[----:B-1----:R-:W-:-:S02]  /*4460*/  UIMAD.WIDE.U32 UR6, UR31, UR48, URZ ;  /* 0x000000301f0672a5 */ /* 0x002fc4000f8e00ff */
[----:B---3--:R-:W-:Y:S02]  /*4470*/  UIMAD.WIDE.U32 UR8, UR30, UR51, URZ ;  /* 0x000000331e0872a5 */ /* 0x008fe4000f8e00ff */
[----:B------:R-:W-:Y:S02]  /*4480*/  ULEA UR21, UR45, UR21, 0x18 ;  /* 0x000000152d157291 */ /* 0x000fe4000f8ec0ff */
[----:B------:R-:W-:Y:S02]  /*4490*/  UPLOP3.LUT UP3, UPT, UPT, UPT, UPT, 0x40, 0x4 ;  /* 0x000000000004789c */ /* 0x000fe40003f6e870 */
[----:B------:R-:W-:Y:S01]  /*44a0*/  UIADD3 UR37, UPT, UPT, UR21, 0x68, URZ ;  /* 0x0000006815257890 */ /* 0x000fe2000fffe0ff */
[----:B------:R-:W-:Y:S01]  /*44b0*/  UMOV UR6, UR7 ;  /* 0x0000000700067c82 */ /* 0x000fe20008000000 */
[----:B------:R-:W-:Y:S01]  /*44c0*/  UMOV UR38, UR9 ;  /* 0x0000000900267c82 */ /* 0x000fe20008000000 */
[----:B------:R-:W-:Y:S02]  /*44d0*/  UISETP.GE.AND UP0, UPT, UR42, 0x1, UPT ;  /* 0x000000012a00788c */ /* 0x000fe4000bf06270 */
[----:B------:R-:W-:Y:S01]  /*44e0*/  UISETP.NE.AND UP4, UPT, UR42, 0x1, UPT ;  /* 0x000000012a00788c */ /* 0x000fe2000bf85270 */
[----:B------:R-:W1:Y:S01]  /*44f0*/  LDCU.64 UR22, c[0x0][0xb28] ;  /* 0x00016500ff1677ac */ /* 0x000e620008000a00 */
[----:B------:R-:W-:-:S02]  /*4500*/  UISETP.NE.AND UP6, UPT, UR15, 0x1, UPT ;  /* 0x000000010f00788c */ /* 0x000fc4000bfc5270 */
[----:B------:R-:W-:Y:S02]  /*4510*/  UISETP.NE.AND UP5, UPT, UR50, 0x1, UPT ;  /* 0x000000013200788c */ /* 0x000fe4000bfa5270 */
[----:B------:R-:W-:Y:S02]  /*4520*/  UIADD3 UR33, UPT, UPT, UR21, 0x50, URZ ;  /* 0x0000005015217890 */ /* 0x000fe4000fffe0ff */
[----:B------:R-:W-:Y:S02]  /*4530*/  UIADD3 UR25, UPT, UPT, UR21, 0x58, URZ ;  /* 0x0000005815197890 */ /* 0x000fe4000fffe0ff */
[----:B------:R-:W-:Y:S02]  /*4540*/  UIADD3 UR17, UPT, UPT, UR21, 0x60, URZ ;  /* 0x0000006015117890 */ /* 0x000fe4000fffe0ff */
[----:B------:R-:W-:Y:S02]  /*4550*/  UPRMT UR37, UR45, 0x654, UR37 ;  /* 0x000006542d257896 */ /* 0x000fe40008000025 */
[----:B------:R-:W-:-:S02]  /*4560*/  USHF.R.U32.HI UR39, URZ, UR49, UR6 ;  /* 0x00000031ff277299 */ /* 0x000fc40008011606 */
[----:B--2---:R-:W-:Y:S02]  /*4570*/  USHF.R.U32.HI UR38, URZ, UR40, UR38 ;  /* 0x00000028ff267299 */ /* 0x004fe40008011626 */
[----:B------:R-:W-:-:S11]  /*4580*/  UISETP.NE.AND UP2, UPT, UR4, 0x1, UPT ;  /* 0x000000010400788c */ /* 0x000fd6000bf45270 */
.L_x_95:
[C---:B------:R-:W-:Y:S02]  /*4590*/  LEA R12, R14.reuse, UR21, 0x3 ;  /* 0x000000150e0c7c11 */ /* 0x040fe4000f8e18ff */
[----:B------:R-:W-:Y:S02]  /*45a0*/  SHF.L.U32 R9, R13, 0x1f, RZ ;  /* 0x0000001f0d097819 */ /* 0x000fe400000006ff */
[----:B------:R-:W-:Y:S02]  /*45b0*/  LEA R10, R14, UR21, 0x4 ;  /* 0x000000150e0a7c11 */ /* 0x000fe4000f8e20ff */
[----:B--2---:R-:W2:Y:S02]  /*45c0*/  SYNCS.PHASECHK.TRANS64.TRYWAIT P0, [R12+URZ+0xa0], R9 ;  /* 0x0000a0090c0075a7 */ /* 0x004ea400080011ff */
[----:B--2---:R-:W-:Y:S05]  /*45d0*/  @!P0 BRA `(.L_x_85) ;  /* 0x0000007c00d08947 */ /* 0x004fea0003800000 */
.L_x_173:
[----:B--2---:R-:W2:Y:S01]  /*45e0*/  LDS.128 R8, [R10+0x110] ;  /* 0x000110000a087984 */ /* 0x004ea20000000c00 */
[----:B------:R-:W-:Y:S01]  /*45f0*/  UISETP.GE.AND UP0, UPT, UR42, 0x1, UPT ;  /* 0x000000012a00788c */ /* 0x000fe2000bf06270 */
[----:B------:R-:W-:Y:S01]  /*4600*/  @!PT LDS RZ, [RZ] ;  /* 0x00000000fffff984 */ /* 0x000fe20000000800 */
[----:B------:R-:W-:Y:S01]  /*4610*/  @!PT LDS RZ, [RZ] ;  /* 0x00000000fffff984 */ /* 0x000fe20000000800 */
[----:B------:R-:W-:Y:S01]  /*4620*/  @!PT LDS RZ, [RZ] ;  /* 0x00000000fffff984 */ /* 0x000fe20000000800 */
[----:B------:R-:W-:Y:S01]  /*4630*/  @!PT LDS RZ, [RZ] ;  /* 0x00000000fffff984 */ /* 0x000fe20000000800 */
[----:B------:R3:W-:Y:S06]  /*4640*/  MEMBAR.ALL.CTA ;  /* 0x0000000000007992 */ /* 0x0007ec0000008000 */
[----:B---3--:R-:W3:Y:S01]  /*4650*/  FENCE.VIEW.ASYNC.S ;  /* 0x00000000000073c6 */ /* 0x008ee20000000000 */
[----:B--2---:R-:W-:Y:S11]  /*4660*/  LOP3.LUT P0, RZ, R10, 0x1, RZ, 0xc0, !PT ;  /* 0x000000010aff7812 */ /* 0x004ff6000780c0ff */
[----:B------:R-:W-:Y:S02]  /*4670*/  @!UPT UIADD3 URZ, UPT, UPT, URZ, URZ, URZ ;  /* 0x000000fffffff290 */ /* 0x000fe4000fffe0ff */
[----:B---3--:R-:W-:Y:S01]  /*4680*/  VOTEU.ANY UP1, P0 ;  /* 0x0000000000ff7886 */ /* 0x008fe20000020100 */
[----:B------:R-:W-:Y:S11]  /*4690*/  PLOP3.LUT P0, PT, PT, PT, UP1, 0x80, 0x8 ;  /* 0x000000000008781c */ /* 0x000ff60003f0f018 */
[----:B------:R-:W-:Y:S02]  /*46a0*/  @!UPT UIADD3 URZ, UPT, UPT, URZ, URZ, URZ ;  /* 0x000000fffffff290 */ /* 0x000fe4000fffe0ff */
[----:B------:R-:W-:Y:S02]  /*46b0*/  @P0 SHF.R.U32.HI R0, RZ, 0x10, R9 ;  /* 0x00000010ff000819 */ /* 0x000fe40000011609 */
[----:B------:R-:W-:Y:S02]  /*46c0*/  @P0 MOV R6, R8 ;  /* 0x0000000800060202 */ /* 0x000fe40000000f00 */
[----:B------:R-:W-:Y:S01]  /*46d0*/  @P0 R2UR UR4, R0 ;  /* 0x00000000000402ca */ /* 0x000fe200000e0000 */
[----:B------:R-:W-:Y:S01]  /*46e0*/  VIADD R0, R12, 0xb0 ;  /* 0x000000b00c007836 */ /* 0x000fe20000000000 */
[----:B------:R-:W-:Y:S02]  /*46f0*/  @P0 LOP3.LUT R8, R9, 0xffff, RZ, 0xc0, !PT ;  /* 0x0000ffff09080812 */ /* 0x000fe400078ec0ff */
[----:B------:R-:W-:Y:S02]  /*4700*/  @P0 R2UR UR6, R6 ;  /* 0x00000000060602ca */ /* 0x000fe400000e0000 */
[----:B------:R-:W-:Y:S02]  /*4710*/  PRMT R0, RZ, 0x654, R0 ;  /* 0x00000654ff007816 */ /* 0x000fe40000000000 */
[----:B------:R-:W-:Y:S02]  /*4720*/  @P0 R2UR UR5, R8 ;  /* 0x00000000080502ca */ /* 0x000fe400000e0000 */
[----:B------:R2:W-:Y:S03]  /*4730*/  SYNCS.ARRIVE.TRANS64.RED.A1T0 RZ, [R0+URZ], RZ ;  /* 0x000000ff00ff79a7 */ /* 0x0005e600081004ff */
[----:B------:R-:W-:Y:S04]  /*4740*/  @UP1 UMOV UR29, UR4 ;  /* 0x00000004001d1c82 */ /* 0x000fe80008000000 */
[----:B------:R-:W-:Y:S04]  /*4750*/  @UP1 UMOV UR14, UR6 ;  /* 0x00000006000e1c82 */ /* 0x000fe80008000000 */
[----:B------:R-:W-:Y:S01]  /*4760*/  @UP1 UMOV UR13, UR5 ;  /* 0x00000005000d1c82 */ /* 0x000fe20008000000 */
[----:B------:R-:W-:Y:S05]  /*4770*/  BRA.U !UP0, `(.L_x_86) ;  /* 0x0000000108a47547 */ /* 0x000fea000b800000 */
[----:B------:R-:W-:Y:S02]  /*4780*/  UIMAD.WIDE.U32 UR18, UR13, UR51, URZ ;  /* 0x000000330d1272a5 */ /* 0x000fe4000f8e00ff */
[----:B------:R-:W-:Y:S02]  /*4790*/  UIMAD.WIDE.U32 UR26, UR14, UR48, URZ ;  /* 0x000000300e1a72a5 */ /* 0x000fe4000f8e00ff */
[----:B------:R-:W-:Y:S02]  /*47a0*/  USEL UR4, UR30, UR38, !UP5 ;  /* 0x000000261e047287 */ /* 0x000fe4000e800000 */
[----:B------:R-:W-:Y:S02]  /*47b0*/  USEL UR7, UR31, UR39, !UP6 ;  /* 0x000000271f077287 */ /* 0x000fe4000f000000 */
[----:B-1----:R-:W-:Y:S02]  /*47c0*/  UIMAD.WIDE.U32 UR8, UR4, UR22, URZ ;  /* 0x00000016040872a5 */ /* 0x002fe4000f8e00ff */
[----:B------:R-:W-:Y:S01]  /*47d0*/  UIMAD.WIDE.U32 UR10, UR7, UR22, URZ ;  /* 0x00000016070a72a5 */ /* 0x000fe2000f8e00ff */
[----:B------:R-:W-:Y:S02]  /*47e0*/  UMOV UR5, UR19 ;  /* 0x0000001300057c82 */ /* 0x000fe40008000000 */
[----:B------:R-:W-:Y:S03]  /*47f0*/  USHF.R.U32.HI UR6, URZ, UR40, UR5 ;  /* 0x00000028ff067299 */ /* 0x000fe60008011605 */
[----:B------:R-:W-:Y:S01]  /*4800*/  UMOV UR5, UR27 ;  /* 0x0000001b00057c82 */ /* 0x000fe20008000000 */
[----:B------:R-:W-:Y:S02]  /*4810*/  USEL UR6, UR13, UR6, !UP5 ;  /* 0x000000060d067287 */ /* 0x000fe4000e800000 */
[----:B------:R-:W-:Y:S03]  /*4820*/  USHF.R.U32.HI UR12, URZ, UR49, UR5 ;  /* 0x00000031ff0c7299 */ /* 0x000fe60008011605 */
[----:B------:R-:W-:Y:S02]  /*4830*/  UMOV UR5, UR9 ;  /* 0x0000000900057c82 */ /* 0x000fe40008000000 */
[----:B------:R-:W-:Y:S03]  /*4840*/  @UP4 USHF.R.U32.HI UR4, URZ, UR23, UR5 ;  /* 0x00000017ff044299 */ /* 0x000fe60008011605 */
[----:B------:R-:W-:Y:S01]  /*4850*/  UMOV UR5, UR11 ;  /* 0x0000000b00057c82 */ /* 0x000fe20008000000 */
[----:B------:R-:W-:Y:S02]  /*4860*/  UIMAD UR4, UR42, UR4, URZ ;  /* 0x000000042a0472a4 */ /* 0x000fe4000f8e02ff */
[----:B------:R-:W-:Y:S02]  /*4870*/  @UP4 USHF.R.U32.HI UR7, URZ, UR23, UR5 ;  /* 0x00000017ff074299 */ /* 0x000fe40008011605 */
[----:B------:R-:W-:Y:S02]  /*4880*/  UIMAD.WIDE.U32 UR10, UR6, UR22, URZ ;  /* 0x00000016060a72a5 */ /* 0x000fe4000f8e00ff */
[----:B------:R-:W-:Y:S02]  /*4890*/  USEL UR5, UR14, UR12, !UP6 ;  /* 0x0000000c0e057287 */ /* 0x000fe4000f000000 */
[----:B------:R-:W-:Y:S02]  /*48a0*/  UIMAD UR8, UR42, UR7, URZ ;  /* 0x000000072a0872a4 */ /* 0x000fe4000f8e02ff */
[----:B------:R-:W-:Y:S03]  /*48b0*/  UISETP.GE.AND UP0, UPT, UR6, UR4, UPT ;  /* 0x000000040600728c */ /* 0x000fe6000bf06270 */
[----:B------:R-:W-:Y:S01]  /*48c0*/  UMOV UR4, UR11 ;  /* 0x0000000b00047c82 */ /* 0x000fe20008000000 */
[----:B------:R-:W-:Y:S02]  /*48d0*/  UISETP.GE.OR UP0, UPT, UR5, UR8, UP0 ;  /* 0x000000080500728c */ /* 0x000fe40008706670 */
[----:B------:R-:W-:Y:S02]  /*48e0*/  USHF.R.U32.HI UR4, URZ, UR23, UR4 ;  /* 0x00000017ff047299 */ /* 0x000fe40008011604 */
[----:B------:R-:W-:Y:S02]  /*48f0*/  UIMAD.WIDE.U32 UR8, UR5, UR22, URZ ;  /* 0x00000016050872a5 */ /* 0x000fe4000f8e00ff */
[----:B------:R-:W-:Y:S04]  /*4900*/  USEL UR10, UR6, UR4, !UP4 ;  /* 0x00000004060a7287 */ /* 0x000fe8000e000000 */
[----:B------:R-:W-:Y:S01]  /*4910*/  UIADD3 UR11, UPT, UPT, -UR10, URZ, URZ ;  /* 0x000000ff0a0b7290 */ /* 0x000fe2000fffe1ff */
[----:B------:R-:W-:Y:S02]  /*4920*/  @!UP0 UMOV UR4, UR9 ;  /* 0x0000000900048c82 */ /* 0x000fe40008000000 */
[----:B------:R-:W-:Y:S02]  /*4930*/  @!UP0 USHF.R.U32.HI UR4, URZ, UR23, UR4 ;  /* 0x00000017ff048299 */ /* 0x000fe40008011604 */
[----:B------:R-:W-:Y:S02]  /*4940*/  UIMAD UR8, UR42, UR11, UR6 ;  /* 0x0000000b2a0872a4 */ /* 0x000fe4000f8e0206 */
[----:B------:R-:W-:Y:S04]  /*4950*/  @!UP0 USEL UR4, UR5, UR4, !UP4 ;  /* 0x0000000405048287 */ /* 0x000fe8000e000000 */
[----:B------:R-:W-:Y:S02]  /*4960*/  @!UP0 UIMAD UR8, UR7, UR8, UR4 ;  /* 0x00000008070882a4 */ /* 0x000fe4000f8e0204 */
[----:B------:R-:W-:Y:S02]  /*4970*/  @!UP0 UIADD3 UR9, UPT, UPT, UR10, -UR4, URZ ;  /* 0x800000040a098290 */ /* 0x000fe4000fffe0ff */
[----:B------:R-:W-:Y:S02]  /*4980*/  UIADD3 UR4, UPT, UPT, -UR5, URZ, URZ ;  /* 0x000000ff05047290 */ /* 0x000fe4000fffe1ff */
[----:B------:R-:W-:Y:S02]  /*4990*/  UIADD3 UR7, UPT, UPT, -UR6, URZ, URZ ;  /* 0x000000ff06077290 */ /* 0x000fe4000fffe1ff */
[----:B------:R-:W-:Y:S02]  /*49a0*/  @!UP0 UIMAD UR6, UR9, UR42, UR5 ;  /* 0x0000002a090682a4 */ /* 0x000fe4000f8e0205 */
[----:B------:R-:W-:Y:S02]  /*49b0*/  UIMAD UR14, UR15, UR4, UR14 ;  /* 0x000000040f0e72a4 */ /* 0x000fe4000f8e020e */
[----:B------:R-:W-:Y:S01]  /*49c0*/  UIMAD UR13, UR50, UR7, UR13 ;  /* 0x00000007320d72a4 */ /* 0x000fe2000f8e020d */
[----:B------:R-:W-:Y:S02]  /*49d0*/  @!UP0 UMOV UR5, UR8 ;  /* 0x0000000800058c82 */ /* 0x000fe40008000000 */
[----:B------:R-:W-:Y:S02]  /*49e0*/  UIMAD UR14, UR5, UR15, UR14 ;  /* 0x0000000f050e72a4 */ /* 0x000fe4000f8e020e */
[----:B------:R-:W-:Y:S11]  /*49f0*/  UIMAD UR13, UR6, UR50, UR13 ;  /* 0x00000032060d72a4 */ /* 0x000ff6000f8e020d */
[----:B------:R-:W-:Y:S01]  /*4a00*/  @!UPT UIADD3 URZ, UPT, UPT, URZ, URZ, URZ ;  /* 0x000000fffffff290 */ /* 0x000fe2000fffe0ff */
.L_x_86:
[----:B------:R-:W3:Y:S01]  /*4a10*/  @!UP2 LDCU.128 UR8, c[0x0][0xb10] ;  /* 0x00016200ff08a7ac */ /* 0x000ee20008000c00 */
[C---:B----4-:R-:W-:Y:S02]  /*4a20*/  ISETP.NE.U32.AND P1, PT, R4.reuse, RZ, PT ;  /* 0x000000ff0400720c */ /* 0x050fe40003f25070 */
[----:B------:R-:W-:Y:S02]  /*4a30*/  ISETP.NE.U32.AND P0, PT, R4, RZ, PT ;  /* 0x000000ff0400720c */ /* 0x000fe40003f05070 */
[C---:B------:R-:W-:Y:S02]  /*4a40*/  ISETP.NE.AND.EX P1, PT, R5.reuse, RZ, PT, P1 ;  /* 0x000000ff0500720c */ /* 0x040fe40003f25310 */
[----:B------:R-:W-:Y:S01]  /*4a50*/  ISETP.NE.AND.EX P0, PT, R5, RZ, PT, P0 ;  /* 0x000000ff0500720c */ /* 0x000fe20003f05300 */
[----:B------:R-:W4:Y:S01]  /*4a60*/  @!UP2 LDCU UR5, c[0x0][0xb0c] ;  /* 0x00016180ff05a7ac */ /* 0x000f220008000800 */
[----:B------:R-:W-:Y:S01]  /*4a70*/  SHF.L.U32 R9, R15, 0x1f, RZ ;  /* 0x0000001f0f097819 */ /* 0x000fe200000006ff */
[----:B------:R-:W-:Y:S02]  /*4a80*/  USHF.L.U32 UR35, UR16, 0x7, URZ ;  /* 0x0000000710237899 */ /* 0x000fe400080006ff */
[----:B------:R-:W-:Y:S02]  /*4a90*/  USHF.L.U32 UR34, UR20, 0x8, URZ ;  /* 0x0000000814227899 */ /* 0x000fe400080006ff */
[----:B---3--:R-:W-:Y:S07]  /*4aa0*/  UIMAD.WIDE.U32 UR6, UR14, UR8, URZ ;  /* 0x000000080e0672a5 */ /* 0x008fee000f8e00ff */
[----:B------:R-:W-:Y:S01]  /*4ab0*/  @!UP2 UMOV UR4, UR7 ;  /* 0x000000070004ac82 */ /* 0x000fe20008000000 */
[----:B----4-:R-:W-:Y:S02]  /*4ac0*/  @!UP2 UISETP.NE.AND UP0, UPT, UR5, 0x1, UPT ;  /* 0x000000010500a88c */ /* 0x010fe4000bf05270 */
[----:B------:R-:W-:Y:S02]  /*4ad0*/  @!UP2 USHF.R.U32.HI UR4, URZ, UR9, UR4 ;  /* 0x00000009ff04a299 */ /* 0x000fe40008011604 */
[----:B------:R-:W-:Y:S02]  /*4ae0*/  UIMAD.WIDE.U32 UR6, UR13, UR11, URZ ;  /* 0x0000000b0d0672a5 */ /* 0x000fe4000f8e00ff */
[----:B------:R-:W-:Y:S02]  /*4af0*/  @!UP2 USEL UR8, UR14, UR4, !UP0 ;  /* 0x000000040e08a287 */ /* 0x000fe4000c000000 */
[----:B------:R-:W-:Y:S03]  /*4b00*/  @!UP2 UISETP.NE.AND UP0, UPT, UR10, 0x1, UPT ;  /* 0x000000010a00a88c */ /* 0x000fe6000bf05270 */
[----:B------:R-:W-:Y:S02]  /*4b10*/  @!UP2 UMOV UR6, UR7 ;  /* 0x000000070006ac82 */ /* 0x000fe40008000000 */
[----:B------:R-:W3:Y:S02]  /*4b20*/  @!UP2 LDCU UR4, c[0x0][0xb20] ;  /* 0x00016400ff04a7ac */ /* 0x000ee40008000800 */
[----:B---3--:R-:W-:Y:S04]  /*4b30*/  @!UP2 USHF.R.U32.HI UR6, URZ, UR4, UR6 ;  /* 0x00000004ff06a299 */ /* 0x008fe80008011606 */
[----:B------:R-:W-:Y:S04]  /*4b40*/  @!UP2 USEL UR6, UR13, UR6, !UP0 ;  /* 0x000000060d06a287 */ /* 0x000fe8000c000000 */
[----:B------:R-:W-:Y:S02]  /*4b50*/  @!UP2 UIADD3 UR4, UPT, UPT, -UR8, UR6, URZ ;  /* 0x000000060804a290 */ /* 0x000fe4000fffe1ff */
[----:B------:R-:W-:Y:S02]  /*4b60*/  @!UP2 UIADD3 UR6, UPT, UPT, UR8, -UR6, URZ ;  /* 0x800000060806a290 */ /* 0x000fe4000fffe0ff */
[----:B------:R-:W-:Y:S02]  /*4b70*/  @!UP2 UIMAD UR14, UR4, UR5, UR14 ;  /* 0x00000005040ea2a4 */ /* 0x000fe4000f8e020e */
[----:B------:R-:W-:Y:S01]  /*4b80*/  @!UP2 UIMAD UR13, UR6, UR10, UR13 ;  /* 0x0000000a060da2a4 */ /* 0x000fe2000f8e020d */
[----:B------:R-:W-:Y:S11]  /*4b90*/  BRA.U UP3, `(.L_x_87) ;  /* 0x0000000103107547 */ /* 0x000ff6000b800000 */
[----:B--2---:R-:W-:Y:S04]  /*4ba0*/  MOV R0, UR41 ;  /* 0x0000002900007c02 */ /* 0x004fe80008000f00 */
[----:B------:R-:W-:Y:S04]  /*4bb0*/  SHF.L.U32 R11, R0, 0x1f, RZ ;  /* 0x0000001f000b7819 */ /* 0x000fe800000006ff */
[----:B------:R-:W2:Y:S02]  /*4bc0*/  SYNCS.PHASECHK.TRANS64.TRYWAIT P2, [UR21+0x98], R11 ;  /* 0x0000980bff0075a7 */ /* 0x000ea40008041115 */
[----:B--2---:R-:W-:Y:S05]  /*4bd0*/  @!P2 BRA `(.L_x_88) ;  /* 0x000000780064a947 */ /* 0x004fea0003800000 */
.L_x_87:
[----:B------:R-:W-:Y:S05]  /*4be0*/  @!P1 BRA `(.L_x_89) ;  /* 0x0000000000309947 */ /* 0x000fea0003800000 */
[----:B------:R-:W-:Y:S01]  /*4bf0*/  ISETP.NE.U32.AND P1, PT, R2, RZ, PT ;  /* 0x000000ff0200720c */ /* 0x000fe20003f25070 */
[----:B------:R-:W3:Y:S01]  /*4c00*/  LDCU.64 UR4, c[0x0][0x358] ;  /* 0x00006b00ff0477ac */ /* 0x000ee20008000a00 */
[----:B------:R-:W-:Y:S02]  /*4c10*/  IMAD.MOV.U32 R158, RZ, RZ, 0x1 ;  /* 0x00000001ff9e7424 */ /* 0x000fe400078e00ff */
[----:B------:R-:W-:Y:S11]  /*4c20*/  ISETP.NE.AND.EX P1, PT, R3, RZ, PT, P1 ;  /* 0x000000ff0300720c */ /* 0x000ff60003f25310 */
[----:B------:R-:W-:Y:S02]  /*4c30*/  @!UPT UIADD3 URZ, UPT, UPT, URZ, URZ, URZ ;  /* 0x000000fffffff290 */ /* 0x000fe4000fffe0ff */
[----:B--2---:R-:W2:Y:S01]  /*4c40*/  @P1 LDC.64 R10, c[0x0][0x888] ;  /* 0x00022200ff0a1b82 */ /* 0x004ea20000000a00 */
[----:B------:R-:W-:Y:S04]  /*4c50*/  @P1 IMAD R0, R4, UR36, RZ ;  /* 0x0000002404001c24 */ /* 0x000fe8000f8e02ff */
[----:B--2---:R-:W-:Y:S04]  /*4c60*/  @P1 IMAD.WIDE R10, R0, 0x4, R10 ;  /* 0x00000004000a1825 */ /* 0x004fe800078e020a */
[----:B------:R-:W-:Y:S01]  /*4c70*/  HFMA2 R0, -RZ, RZ, 0, 5.9604644775390625e-08 ;  /* 0x00000001ff007431 */ /* 0x000fe200000001ff */
[----:B---3-5:R3:W5:Y:S04]  /*4c80*/  @P1 LDG.E R73, desc[UR4][R10.64] ;  /* 0x000000040a491981 */ /* 0x028768000c1e1900 */
[----:B------:R-:W-:Y:S01]  /*4c90*/  @!P1 PRMT R158, R0, 0x7610, R158 ;  /* 0x00007610009e9816 */ /* 0x000fe2000000009e */
[----:B---3--:R-:W4:Y:S06]  /*4ca0*/  @!P1 LDC R73, c[0x0][0x880] ;  /* 0x00022000ff499b82 */ /* 0x008f2c0000000800 */
.L_x_89:
[----:B----45:R-:W-:Y:S01]  /*4cb0*/  @!P0 FSETP.EQ.AND P1, PT, R73, RZ, PT ;  /* 0x000000ff4900820b */ /* 0x030fe20003f22000 */
[----:B------:R-:W-:Y:S01]  /*4cc0*/  @!UPT UIADD3 URZ, UPT, UPT, URZ, URZ, URZ ;  /* 0x000000fffffff290 */ /* 0x000fe2000fffe0ff */
[----:B------:R-:W-:Y:S11]  /*4cd0*/  @!P0 BRA `(.L_x_90) ;  /* 0x0000000000188947 */ /* 0x000ff60003800000 */
[----:B------:R-:W-:Y:S02]  /*4ce0*/  LOP3.LUT P0, RZ, R158, 0xff, RZ, 0xc0, !PT ;  /* 0x000000ff9eff7812 */ /* 0x000fe4000780c0ff */
[----:B------:R-:W-:Y:S04]  /*4cf0*/  ISETP.NE.U32.AND P1, PT, R2, RZ, PT ;  /* 0x000000ff0200720c */ /* 0x000fe80003f25070 */
[----:B------:R-:W-:Y:S04]  /*4d00*/  ISETP.NE.AND.EX P1, PT, R3, RZ, PT, P1 ;  /* 0x000000ff0300720c */ /* 0x000fe80003f25310 */
[----:B------:R-:W-:Y:S03]  /*4d10*/  PLOP3.LUT P1, PT, P1, PT, PT, 0x8, 0x80 ;  /* 0x000000000080781c */ /* 0x000fe60000f2e170 */
[----:B------:R-:W-:Y:S11]  /*4d20*/  @P0 FSETP.EQ.AND P1, PT, R73, RZ, PT ;  /* 0x000000ff4900020b */ /* 0x000ff60003f22000 */
[----:B------:R-:W-:Y:S02]  /*4d30*/  @!UPT UIADD3 URZ, UPT, UPT, URZ, URZ, URZ ;  /* 0x000000fffffff290 */ /* 0x000fe4000fffe0ff */
.L_x_90:
[----:B------:R-:W3:Y:S01]  /*4d40*/  SYNCS.PHASECHK.TRANS64.TRYWAIT P2, [UR21+0x70], R9 ;  /* 0x00007009ff0075a7 */ /* 0x000ee20008041115 */
[----:B------:R-:W-:Y:S04]  /*4d50*/  ELECT P0, URZ, PT ;  /* 0x0000000000ff782f */ /* 0x000fe80003800000 */
[----:B------:R-:W-:Y:S11]  /*4d60*/  PLOP3.LUT P1, PT, P1, P0, PT, 0xf2, 0x2f ;  /* 0x00000000002f781c */ /* 0x000ff60000f21e72 */
[----:B------:R-:W-:Y:S02]  /*4d70*/  @!UPT UIADD3 URZ, UPT, UPT, URZ, URZ, URZ ;  /* 0x000000fffffff290 */ /* 0x000fe4000fffe0ff */
[----:B------:R-:W-:Y:S05]  /*4d80*/  @!P1 IADD3 R8, P0, PT, R16, 0x580, RZ ;  /* 0x0000058010089810 */ /* 0x000fea0007f1e0ff */
[----:B------:R-:W-:Y:S01]  /*4d90*/  @!P1 IMAD.X R6, RZ, RZ, R17, P0 ;  /* 0x000000ffff069224 */ /* 0x000fe200000e0611 */
[----:B---3--:R-:W-:Y:S07]  /*4da0*/  @!P2 BRA `(.L_x_91) ;  /* 0x000000780008a947 */ /* 0x008fee0003800000 */
.L_x_176:
[----:B------:R-:W-:Y:S01]  /*4db0*/  @!P1 R2UR UR5, R8 ;  /* 0x00000000080592ca */ /* 0x000fe200000e0000 */
[----:B------:R-:W-:Y:S01]  /*4dc0*/  VOTEU.ALL UP0, P1 ;  /* 0x0000000000ff7886 */ /* 0x000fe20000800000 */
[----:B------:R-:W-:Y:S01]  /*4dd0*/  @!P1 R2UR UR4, R6 ;  /* 0x00000000060492ca */ /* 0x000fe200000e0000 */
[----:B--2---:R-:W-:Y:S01]  /*4de0*/  @!P1 IMAD.MOV.U32 R0, RZ, RZ, 0x2000 ;  /* 0x00002000ff009424 */ /* 0x004fe200078e00ff */
[----:B------:R-:W-:Y:S01]  /*4df0*/  UMOV UR8, 0x0 ;  /* 0x0000000000087882 */ /* 0x000fe20000000000 */
[----:B------:R-:W-:Y:S01]  /*4e00*/  UMOV UR9, 0x10000000 ;  /* 0x1000000000097882 */ /* 0x000fe20000000000 */
[----:B------:R-:W-:Y:S01]  /*4e10*/  @!UP0 UIADD3 UR32, UPT, UPT, UR21, 0x200, URZ ;  /* 0x0000020015208890 */ /* 0x000fe2000fffe0ff */
[----:B------:R-:W-:Y:S01]  /*4e20*/  @!P1 IADD3 R8, P0, PT, R16, 0x580, RZ ;  /* 0x0000058010089810 */ /* 0x000fe20007f1e0ff */
[----:B------:R-:W-:Y:S01]  /*4e30*/  VOTEU.ALL UP0, P1 ;  /* 0x0000000000ff7886 */ /* 0x000fe20000800000 */
[----:B------:R-:W-:Y:S03]  /*4e40*/  UPRMT UR6, UR45, 0x654, UR33 ;  /* 0x000006542d067896 */ /* 0x000fe60008000021 */
[----:B------:R-:W-:Y:S02]  /*4e50*/  @!P1 IMAD.X R6, RZ, RZ, R17, P0 ;  /* 0x000000ffff069224 */ /* 0x000fe400000e0611 */
[----:B------:R-:W-:Y:S02]  /*4e60*/  IMAD.U32 R10, RZ, RZ, UR5 ;  /* 0x00000005ff0a7e24 */ /* 0x000fe4000f8e00ff */
[----:B------:R-:W-:Y:S03]  /*4e70*/  IMAD.U32 R11, RZ, RZ, UR4 ;  /* 0x00000004ff0b7e24 */ /* 0x000fe6000f8e00ff */
[----:B------:R-:W-:Y:S02]  /*4e80*/  @!P1 R2UR UR4, R10 ;  /* 0x000000000a0492ca */ /* 0x000fe400000e0000 */
[----:B------:R-:W-:Y:S11]  /*4e90*/  @!P1 R2UR UR5, R11 ;  /* 0x000000000b0592ca */ /* 0x000ff600000e0000 */
[----:B------:R-:W-:Y:S02]  /*4ea0*/  @!UPT UIADD3 URZ, UPT, UPT, URZ, URZ, URZ ;  /* 0x000000fffffff290 */ /* 0x000fe4000fffe0ff */
[----:B------:R2:W-:Y:S01]  /*4eb0*/  @!UP0 UTMALDG.3D [UR32], [UR4], desc[UR8] ;  /* 0x00000820040085b4 */ /* 0x0005e20008011000 */
[----:B------:R2:W-:Y:S01]  /*4ec0*/  @!P1 SYNCS.ARRIVE.TRANS64.RED.A0TR RZ, [UR21+0x50], R0 ;  /* 0x00005000ffff99a7 */ /* 0x0005e20008300415 */
[----:B------:R-:W-:Y:S01]  /*4ed0*/  SYNCS.ARRIVE.TRANS64.RED.A1T0 RZ, [UR6], RZ ;  /* 0x000000ffffff79a7 */ /* 0x000fe20008100406 */
[----:B------:R-:W3:Y:S02]  /*4ee0*/  SYNCS.PHASECHK.TRANS64.TRYWAIT P2, [UR21+0x78], R9 ;  /* 0x00007809ff0075a7 */ /* 0x000ee40008041115 */
[----:B--23--:R-:W-:Y:S05]  /*4ef0*/  @!P2 BRA `(.L_x_92) ;  /* 0x0000007400cca947 */ /* 0x00cfea0003800000 */
.L_x_178:
        /* <DEDUP_REMOVED lines=8> */
[----:B------:R-:W-:Y:S01]  /*4f80*/  @!UP0 UIADD3 UR24, UPT, UPT, UR21, 0x2200, URZ ;  /* 0x0000220015188890 */ /* 0x000fe2000fffe0ff */
[----:B------:R-:W-:Y:S01]  /*4f90*/  VOTEU.ALL UP0, P1 ;  /* 0x0000000000ff7886 */ /* 0x000fe20000800000 */
[----:B------:R-:W-:Y:S01]  /*4fa0*/  UMOV UR27, UR35 ;  /* 0x00000023001b7c82 */ /* 0x000fe20008000000 */
[----:B------:R-:W-:Y:S02]  /*4fb0*/  UMOV UR28, UR36 ;  /* 0x00000024001c7c82 */ /* 0x000fe40008000000 */
[----:B------:R-:W-:Y:S01]  /*4fc0*/  IMAD.U32 R10, RZ, RZ, UR5 ;  /* 0x00000005ff0a7e24 */ /* 0x000fe2000f8e00ff */
[----:B------:R-:W-:Y:S01]  /*4fd0*/  UPRMT UR6, UR45, 0x654, UR25 ;  /* 0x000006542d067896 */ /* 0x000fe20008000019 */
[----:B------:R-:W-:Y:S02]  /*4fe0*/  IMAD.U32 R11, RZ, RZ, UR4 ;  /* 0x00000004ff0b7e24 */ /* 0x000fe4000f8e00ff */
[----:B------:R-:W-:Y:S01]  /*4ff0*/  @!P1 IMAD.X R6, RZ, RZ, R17, P0 ;  /* 0x000000ffff069224 */ /* 0x000fe200000e0611 */
        /* <DEDUP_REMOVED lines=8> */
.L_x_180:
[----:B------:R-:W-:Y:S01]  /*5080*/  @!P1 R2UR UR5, R8 ;  /* 0x00000000080592ca */ /* 0x000fe200000e0000 */
[----:B------:R-:W-:Y:S01]  /*5090*/  VOTEU.ALL UP0, P1 ;  /* 0x0000000000ff7886 */ /* 0x000fe20000800000 */
[----:B------:R-:W-:Y:S01]  /*50a0*/  @!P1 R2UR UR4, R6 ;  /* 0x00000000060492ca */ /* 0x000fe200000e0000 */
[----:B--2---:R-:W-:Y:S01]  /*50b0*/  @!P1 IMAD.MOV.U32 R0, RZ, RZ, 0x2000 ;  /* 0x00002000ff009424 */ /* 0x004fe200078e00ff */
[----:B------:R-:W-:Y:S01]  /*50c0*/  UMOV UR8, 0x0 ;  /* 0x0000000000087882 */ /* 0x000fe20000000000 */
[----:B------:R-:W-:Y:S01]  /*50d0*/  UMOV UR9, 0x10000000 ;  /* 0x1000000000097882 */ /* 0x000fe20000000000 */
[----:B------:R-:W-:Y:S01]  /*50e0*/  @!UP0 UIADD3 UR18, UPT, UPT, UR34, 0x80, URZ ;  /* 0x0000008022128890 */ /* 0x000fe2000fffe0ff */
[----:B------:R-:W-:Y:S01]  /*50f0*/  VIADD R14, R14, 0x1 ;  /* 0x000000010e0e7836 */ /* 0x000fe20000000000 */
[----:B------:R-:W-:Y:S01]  /*5100*/  @!UP0 UIADD3 UR16, UPT, UPT, UR21, 0x4200, URZ ;  /* 0x0000420015108890 */ /* 0x000fe2000fffe0ff */
[----:B------:R-:W-:Y:S01]  /*5110*/  VOTEU.ALL UP0, P1 ;  /* 0x0000000000ff7886 */ /* 0x000fe20000800000 */
[----:B------:R-:W-:Y:S01]  /*5120*/  UMOV UR19, UR35 ;  /* 0x0000002300137c82 */ /* 0x000fe20008000000 */
[----:B------:R-:W-:Y:S02]  /*5130*/  UMOV UR20, UR36 ;  /* 0x0000002400147c82 */ /* 0x000fe40008000000 */
[----:B------:R-:W-:Y:S01]  /*5140*/  IMAD.U32 R10, RZ, RZ, UR5 ;  /* 0x00000005ff0a7e24 */ /* 0x000fe2000f8e00ff */
[----:B------:R-:W-:Y:S01]  /*5150*/  UPRMT UR6, UR45, 0x654, UR17 ;  /* 0x000006542d067896 */ /* 0x000fe20008000011 */
        /* <DEDUP_REMOVED lines=9> */
.L_x_182:
[----:B------:R-:W-:Y:S01]  /*51f0*/  @!P1 IADD3 R6, P0, PT, R16, 0x580, RZ ;  /* 0x0000058010069810 */ /* 0x000fe20007f1e0ff */
[----:B------:R-:W-:Y:S01]  /*5200*/  VOTEU.ALL UP0, P1 ;  /* 0x0000000000ff7886 */ /* 0x000fe20000800000 */
[----:B------:R-:W-:Y:S01]  /*5210*/  UMOV UR6, 0x0 ;  /* 0x0000000000067882 */ /* 0x000fe20000000000 */
[----:B------:R-:W-:Y:S01]  /*5220*/  UMOV UR7, 0x10000000 ;  /* 0x1000000000077882 */ /* 0x000fe20000000000 */
[----:B------:R-:W-:Y:S01]  /*5230*/  @!P1 R2UR UR5, R6 ;  /* 0x00000000060592ca */ /* 0x000fe200000e0000 */
[----:B--2---:R-:W-:Y:S01]  /*5240*/  @!P1 IMAD.X R0, RZ, RZ, R17, P0 ;  /* 0x000000ffff009224 */ /* 0x004fe200000e0611 */
[----:B------:R-:W-:Y:S01]  /*5250*/  @!UP0 UIADD3 UR10, UPT, UPT, UR34, 0xc0, URZ ;  /* 0x000000c0220a8890 */ /* 0x000fe2000fffe0ff */
[----:B------:R-:W-:Y:S01]  /*5260*/  R2UR UR18, R160 ;  /* 0x00000000a01272ca */ /* 0x000fe200000e0000 */
[----:B------:R-:W-:Y:S01]  /*5270*/  @!UP0 UIADD3 UR8, UPT, UPT, UR21, 0x6200, URZ ;  /* 0x0000620015088890 */ /* 0x000fe2000fffe0ff */
[----:B------:R-:W-:Y:S01]  /*5280*/  R2UR UR16, R161 ;  /* 0x00000000a11072ca */ /* 0x000fe200000e0000 */
[----:B------:R-:W-:Y:S01]  /*5290*/  @!UP0 UIADD3 UR9, UPT, UPT, UR21, 0x68, URZ ;  /* 0x0000006815098890 */ /* 0x000fe2000fffe0ff */
[----:B------:R-:W-:Y:S01]  /*52a0*/  @!P1 R2UR UR4, R0 ;  /* 0x00000000000492ca */ /* 0x000fe200000e0000 */
[----:B------:R-:W-:Y:S01]  /*52b0*/  VOTEU.ALL UP0, P1 ;  /* 0x0000000000ff7886 */ /* 0x000fe20000800000 */
[----:B------:R-:W-:Y:S01]  /*52c0*/  UMOV UR11, UR35 ;  /* 0x00000023000b7c82 */ /* 0x000fe20008000000 */
[----:B------:R-:W-:Y:S01]  /*52d0*/  UMOV UR12, UR36 ;  /* 0x00000024000c7c82 */ /* 0x000fe20008000000 */
[C---:B------:R-:W-:Y:S01]  /*52e0*/  ISETP.NE.AND P0, PT, R14.reuse, 0x2, PT ;  /* 0x000000020e00780c */ /* 0x040fe20003f05270 */
[----:B------:R-:W-:Y:S01]  /*52f0*/  UPLOP3.LUT UP3, UPT, UPT, UPT, UPT, 0x80, 0x8 ;  /* 0x000000000008789c */ /* 0x000fe20003f6f070 */
[----:B------:R-:W-:Y:S01]  /*5300*/  IMAD.U32 R8, RZ, RZ, UR5 ;  /* 0x00000005ff087e24 */ /* 0x000fe2000f8e00ff */
[----:B------:R-:W-:Y:S01]  /*5310*/  LOP3.LUT R15, R15, 0x1, RZ, 0x3c, !PT ;  /* 0x000000010f0f7812 */ /* 0x000fe200078e3cff */
[----:B------:R-:W-:Y:S01]  /*5320*/  UMOV UR36, UR29 ;  /* 0x0000001d00247c82 */ /* 0x000fe20008000000 */
[----:B------:R-:W-:Y:S01]  /*5330*/  SEL R0, RZ, 0x1, P0 ;  /* 0x00000001ff007807 */ /* 0x000fe20000000000 */
[----:B------:R-:W-:Y:S01]  /*5340*/  UIADD3 UR20, UPT, UPT, UR13, UR18, URZ ;  /* 0x000000120d147290 */ /* 0x000fe2000fffe0ff */
[----:B------:R-:W-:Y:S01]  /*5350*/  SEL R14, R14, RZ, P0 ;  /* 0x000000ff0e0e7207 */ /* 0x000fe20000000000 */
[----:B------:R-:W-:Y:S01]  /*5360*/  UIADD3 UR16, UPT, UPT, UR14, UR16, URZ ;  /* 0x000000100e107290 */ /* 0x000fe2000fffe0ff */
[----:B------:R-:W-:Y:S01]  /*5370*/  IMAD.U32 R9, RZ, RZ, UR4 ;  /* 0x00000004ff097e24 */ /* 0x000fe2000f8e00ff */
[----:B------:R-:W-:Y:S02]  /*5380*/  @!P1 R2UR UR4, R8 ;  /* 0x00000000080492ca */ /* 0x000fe400000e0000 */
[----:B------:R-:W-:Y:S02]  /*5390*/  LOP3.LUT R13, R13, R0, RZ, 0x3c, !PT ;  /* 0x000000000d0d7212 */ /* 0x000fe400078e3cff */
[----:B------:R-:W-:Y:S11]  /*53a0*/  @!P1 R2UR UR5, R9 ;  /* 0x00000000090592ca */ /* 0x000ff600000e0000 */
[----:B------:R-:W-:Y:S02]  /*53b0*/  @!UPT UIADD3 URZ, UPT, UPT, URZ, URZ, URZ ;  /* 0x000000fffffff290 */ /* 0x000fe4000fffe0ff */
[----:B------:R2:W-:Y:S01]  /*53c0*/  @!UP0 UTMALDG.3D [UR8], [UR4], desc[UR6] ;  /* 0x00000608040085b4 */ /* 0x0005e20008011000 */
[----:B------:R2:W-:Y:S01]  /*53d0*/  @!P1 SYNCS.ARRIVE.TRANS64.RED.A0TR RZ, [UR21+0x68], R7 ;  /* 0x00006807ffff99a7 */ /* 0x0005e20008300415 */
[----:B------:R-:W-:Y:S01]  /*53e0*/  SYNCS.ARRIVE.TRANS64.RED.A1T0 RZ, [UR37], RZ ;  /* 0x000000ffffff79a7 */ /* 0x000fe20008100425 */
[----:B------:R-:W-:Y:S05]  /*53f0*/  BRA.U UP1, `(.L_x_95) ;  /* 0xfffffff101647547 */ /* 0x000fea000b83ffff */
[----:B------:R-:W-:-:S04]  /*5400*/  SHF.L.U32 R3, R15, 0x1f, RZ ;  /* 0x0000001f0f037819 */ /* 0x000fc800000006ff */
[----:B------:R-:W3:Y:S02]  /*5410*/  SYNCS.PHASECHK.TRANS64.TRYWAIT P0, [UR21+0x70], R3 ;  /* 0x00007003ff0075a7 */ /* 0x000ee40008001115 */
[----:B---3--:R-:W-:Y:S05]  /*5420*/  @!P0 BRA `(.L_x_96) ;  /* 0x0000007000c88947 */ /* 0x008fea0003800000 */
.L_x_184:
[----:B------:R-:W4:Y:S02]  /*5430*/  SYNCS.PHASECHK.TRANS64.TRYWAIT P0, [UR21+0x78], R3 ;  /* 0x00007803ff0075a7 */ /* 0x000f240008001115 */
[----:B----4-:R-:W-:Y:S05]  /*5440*/  @!P0 BRA `(.L_x_97) ;  /* 0x0000007000d88947 */ /* 0x010fea0003800000 */
.L_x_186:
[----:B------:R-:W4:Y:S02]  /*5450*/  SYNCS.PHASECHK.TRANS64.TRYWAIT P0, [UR21+0x80], R3 ;  /* 0x00008003ff0075a7 */ /* 0x000f240008001115 */
[----:B----4-:R-:W-:Y:S05]  /*5460*/  @!P0 BRA `(.L_x_98) ;  /* 0x0000007000e88947 */ /* 0x010fea0003800000 */
.L_x_188:
[----:B---3--:R-:W-:-:S07]  /*5470*/  MOV R0, UR21 ;  /* 0x0000001500007c02 */ /* 0x008fce0008000f00 */
.L_x_99:
[----:B---3--:R-:W-:-:S04]  /*5480*/  SHF.L.U32 R3, R15, 0x1f, RZ ;  /* 0x0000001f0f037819 */ /* 0x008fc800000006ff */
[----:B------:R3:W4:Y:S03]  /*5490*/  SYNCS.PHASECHK.TRANS64.TRYWAIT P0, [R0+URZ+0x88], R3 ;  /* 0x00008803000075a7 */ /* 0x00072600080011ff */
[----:B----4-:R-:W-:Y:S05]  /*54a0*/  @!P0 NANOSLEEP.SYNCS 0x989680 ;  /* 0x009896800000895d */ /* 0x010fea0003900000 */
[----:B------:R-:W4:Y:S02]  /*54b0*/  @!P0 SYNCS.PHASECHK.TRANS64 P0, [R0+URZ+0x88], R3 ;  /* 0x00008803000085a7 */ /* 0x000f2400080010ff */
[----:B-12-4-:R-:W-:Y:S05]  /*54c0*/  @P0 EXIT ;  /* 0x000000000000094d */ /* 0x016fea0003800000 */
[----:B------:R-:W-:Y:S05]  /*54d0*/  BRA `(.L_x_99) ;  /* 0xfffffffc00e87947 */ /* 0x000fea000383ffff */
.L_x_84:
[----:B------:R-:W-:-:S06]  /*54e0*/  UISETP.GE.AND UP0, UPT, UR17, 0x4, UPT ;  /* 0x000000041100788c */ /* 0x000fcc000bf06270 */
[----:B------:R-:W-:-:S13]  /*54f0*/  PLOP3.LUT P0, PT, PT, PT, UP0, 0x80, 0x8 ;  /* 0x000000000008781c */ /* 0x000fda0003f0f008 */
[----:B------:R-:W-:Y:S05]  /*5500*/  @!P0 EXIT ;  /* 0x000000000000894d */ /* 0x000fea0003800000 */
[----:B------:R-:W-:Y:S01]  /*5510*/  BAR.SYNC.DEFER_BLOCKING 0x6, 0xa0 ;  /* 0x0182800000007b1d */ /* 0x000fe20000010000 */
[C---:B------:R-:W-:Y:S01]  /*5520*/  IMAD.SHL.U32 R4, R172.reuse, 0x40, RZ ;  /* 0x00000040ac047824 */ /* 0x040fe200078e00ff */
[C---:B------:R-:W-:Y:S01]  /*5530*/  LOP3.LUT R176, R172.reuse, 0x60, RZ, 0xc0, !PT ;  /* 0x00000060acb07812 */ /* 0x040fe200078ec0ff */
[C---:B------:R-:W-:Y:S01]  /*5540*/  IMAD.SHL.U32 R137, R172.reuse, 0x8, RZ ;  /* 0x00000008ac897824 */ /* 0x040fe200078e00ff */
[C---:B------:R-:W-:Y:S01]  /*5550*/  LOP3.LUT R174, R172.reuse, 0x2, RZ, 0xc0, !PT ;  /* 0x00000002acae7812 */ /* 0x040fe200078ec0ff */
[----:B------:R-:W-:Y:S01]  /*5560*/  IMAD.U32 R69, R172, 0x10000, RZ ;  /* 0x00010000ac457824 */ /* 0x000fe200078e00ff */
[----:B------:R-:W-:Y:S02]  /*5570*/  UMOV UR44, 0x400 ;  /* 0x00000400002c7882 */ /* 0x000fe40000000000 */
[----:B------:R-:W1:Y:S01]  /*5580*/  LDC.64 R156, c[0x0][0x8b0] ;  /* 0x00022c00ff9c7b82 */ /* 0x000e620000000a00 */
[----:B------:R-:W-:Y:S01]  /*5590*/  ULEA UR44, UR45, UR44, 0x18 ;  /* 0x0000002c2d2c7291 */ /* 0x000fe2000f8ec0ff */
[----:B------:R-:W-:Y:S01]  /*55a0*/  LOP3.LUT R6, R4, 0x180, RZ, 0xc0, !PT ;  /* 0x0000018004067812 */ /* 0x000fe200078ec0ff */
[----:B------:R-:W-:Y:S01]  /*55b0*/  HFMA2 R164, -RZ, RZ, 0, 0 ;  /* 0x00000000ffa47431 */ /* 0x000fe200000001ff */
[----:B------:R-:W-:Y:S01]  /*55c0*/  LOP3.LUT R172, R172, 0x4, RZ, 0xc0, !PT ;  /* 0x00000004acac7812 */ /* 0x000fe200078ec0ff */
[----:B------:R-:W-:Y:S01]  /*55d0*/  UIADD3 UR4, UPT, UPT, UR44, 0x8200, URZ ;  /* 0x000082002c047890 */ /* 0x000fe2000fffe0ff */
[----:B------:R-:W-:Y:S01]  /*55e0*/  LOP3.LUT R137, R6, 0x30, R137, 0xf8, !PT ;  /* 0x0000003006897812 */ /* 0x000fe200078ef889 */
[----:B------:R-:W-:Y:S01]  /*55f0*/  UIADD3 UR5, UPT, UPT, UR44, 0x200, URZ ;  /* 0x000002002c057890 */ /* 0x000fe2000fffe0ff */
[----:B------:R-:W2:Y:S01]  /*5600*/  LDC.64 R138, c[0x0][0x8a8] ;  /* 0x00022a00ff8a7b82 */ /* 0x000ea20000000a00 */
[----:B------:R-:W-:Y:S01]  /*5610*/  LOP3.LUT R69, R69, 0x600000, RZ, 0xc0, !PT ;  /* 0x0060000045457812 */ /* 0x000fe200078ec0ff */
[----:B------:R-:W-:Y:S01]  /*5620*/  IMAD.MOV.U32 R68, RZ, RZ, RZ ;  /* 0x000000ffff447224 */ /* 0x000fe200078e00ff */
[----:B------:R-:W-:Y:S01]  /*5630*/  LOP3.LUT R137, R137, 0x1e40, R4, 0xf8, !PT ;  /* 0x00001e4089897812 */ /* 0x000fe200078ef804 */
[----:B------:R-:W-:Y:S01]  /*5640*/  IMAD.MOV.U32 R170, RZ, RZ, RZ ;  /* 0x000000ffffaa7224 */ /* 0x000fe200078e00ff */
[----:B------:R-:W-:Y:S01]  /*5650*/  CS2R R168, SRZ ;  /* 0x0000000000a87805 */ /* 0x000fe2000001ff00 */
[----:B------:R-:W-:Y:S01]  /*5660*/  IMAD.MOV.U32 R167, RZ, RZ, RZ ;  /* 0x000000ffffa77224 */ /* 0x000fe200078e00ff */
[----:B------:R-:W-:Y:S01]  /*5670*/  IADD3 R171, PT, PT, -R172, 0x2, RZ ;  /* 0x00000002acab7810 */ /* 0x000fe20007ffe1ff */
[----:B------:R-:W-:Y:S01]  /*5680*/  VIADD R173, R137, UR44 ;  /* 0x0000002c89ad7c36 */ /* 0x000fe20008000000 */
[----:B------:R-:W3:Y:S01]  /*5690*/  LDS R0, [UR44+0x130] ;  /* 0x0001302cff007984 */ /* 0x000ee20008000800 */
[----:B------:R-:W-:Y:S01]  /*56a0*/  IADD3 R166, PT, PT, -R174, RZ, RZ ;  /* 0x000000ffaea67210 */ /* 0x000fe20007ffe1ff */
[----:B------:R-:W-:Y:S01]  /*56b0*/  IMAD.U32 R177, RZ, RZ, UR5 ;  /* 0x00000005ffb17e24 */ /* 0x000fe2000f8e00ff */
[----:B------:R-:W-:Y:S01]  /*56c0*/  MOV R175, UR4 ;  /* 0x0000000400af7c02 */ /* 0x000fe20008000f00 */
[----:B------:R-:W-:Y:S01]  /*56d0*/  IMAD.MOV R165, RZ, RZ, -R172 ;  /* 0x000000ffffa57224 */ /* 0x000fe200078e0aac */
[----:B------:R-:W4:Y:S01]  /*56e0*/  LDCU UR58, c[0x0][0x370] ;  /* 0x00006e00ff3a77ac */ /* 0x000f220008000800 */
[----:B------:R-:W-:Y:S01]  /*56f0*/  VIADD R173, R173, 0x200 ;  /* 0x00000200adad7836 */ /* 0x000fe20000000000 */
[----:B------:R-:W1:Y:S01]  /*5700*/  LDCU.64 UR62, c[0x0][0x348] ;  /* 0x00006900ff3e77ac */ /* 0x000e620008000a00 */
[----:B------:R-:W1:Y:S01]  /*5710*/  LDCU UR43, c[0x0][0xb0c] ;  /* 0x00016180ff2b77ac */ /* 0x000e620008000800 */
[----:B------:R-:W1:Y:S01]  /*5720*/  LDCU UR39, c[0x0][0xb30] ;  /* 0x00016600ff2777ac */ /* 0x000e620008000800 */
[----:B------:R-:W1:Y:S01]  /*5730*/  LDCU.64 UR56, c[0x0][0x888] ;  /* 0x00011100ff3877ac */ /* 0x000e620008000a00 */
[----:B------:R-:W1:Y:S01]  /*5740*/  LDCU.64 UR40, c[0x0][0xb28] ;  /* 0x00016500ff2877ac */ /* 0x000e620008000a00 */
[----:B------:R-:W1:Y:S01]  /*5750*/  LDCU.64 UR60, c[0x0][0x890] ;  /* 0x00011200ff3c77ac */ /* 0x000e620008000a00 */
[----:B------:R-:W1:Y:S01]  /*5760*/  LDCU.128 UR52, c[0x0][0xb10] ;  /* 0x00016200ff3477ac */ /* 0x000e620008000c00 */
[----:B------:R-:W1:Y:S02]  /*5770*/  LDCU UR47, c[0x0][0x374] ;  /* 0x00006e80ff2f77ac */ /* 0x000e640008000800 */
[----:B-1234-:R-:W-:-:S07]  /*5780*/  IADD3 R69, PT, PT, R0, R69, RZ ;  /* 0x0000004500457210 */ /* 0x01efce0007ffe0ff */
.L_x_144:
[C---:B------:R-:W-:Y:S02]  /*5790*/  LEA R3, R164.reuse, UR44, 0x3 ;  /* 0x0000002ca4037c11 */ /* 0x040fe4000f8e18ff */
[----:B------:R-:W-:Y:S02]  /*57a0*/  SHF.L.U32 R0, R169, 0x1f, RZ ;  /* 0x0000001fa9007819 */ /* 0x000fe400000006ff */
[----:B------:R-:W-:Y:S02]  /*57b0*/  LEA R5, R164, UR44, 0x4 ;  /* 0x0000002ca4057c11 */ /* 0x000fe4000f8e20ff */
[----:B-1----:R-:W1:Y:S02]  /*57c0*/  SYNCS.PHASECHK.TRANS64.TRYWAIT P0, [R3+URZ+0xa0], R0 ;  /* 0x0000a000030075a7 */ /* 0x002e6400080011ff */
[----:B-1----:R-:W-:Y:S05]  /*57d0*/  @!P0 BRA `(.L_x_100) ;  /* 0x0000007000248947 */ /* 0x002fea0003800000 */
.L_x_189:
        /* <DEDUP_REMOVED lines=11> */
[----:B------:R-:W-:Y:S01]  /*5890*/  PLOP3.LUT P0, PT, PT, PT, UP1, 0x80, 0x8 ;  /* 0x000000000008781c */ /* 0x000fe20003f0f018 */
[----:B------:R-:W-:Y:S11]  /*58a0*/  UP2UR UR46, UPR, URZ, 0x2 ;  /* 0x00000002ff2e7883 */ /* 0x000ff60008000000 */
[----:B------:R-:W-:Y:S01]  /*58b0*/  @!UPT UIADD3 URZ, UPT, UPT, URZ, URZ, URZ ;  /* 0x000000fffffff290 */ /* 0x000fe2000fffe0ff */
[----:B-1----:R-:W-:Y:S02]  /*58c0*/  @P0 SHF.R.U32.HI R0, RZ, 0x10, R5 ;  /* 0x00000010ff000819 */ /* 0x002fe40000011605 */
        /* <DEDUP_REMOVED lines=12> */
[----:B------:R-:W2:Y:S01]  /*5990*/  LDCU UR12, c[0x0][0xb20] ;  /* 0x00016400ff0c77ac */ /* 0x000ea20008000800 */
[----:B------:R-:W-:Y:S02]  /*59a0*/  UIMAD.WIDE.U32 UR4, UR47, UR55, URZ ;  /* 0x000000372f0472a5 */ /* 0x000fe4000f8e00ff */
[----:B------:R-:W-:Y:S02]  /*59b0*/  UIMAD.WIDE.U32 UR6, UR58, UR52, URZ ;  /* 0x000000343a0672a5 */ /* 0x000fe4000f8e00ff */
[----:B------:R-:W-:Y:S02]  /*59c0*/  UISETP.NE.AND UP0, UPT, UR54, 0x1, UPT ;  /* 0x000000013600788c */ /* 0x000fe4000bf05270 */
[----:B------:R-:W-:Y:S02]  /*59d0*/  UIMAD.WIDE.U32 UR8, UR37, UR55, URZ ;  /* 0x00000037250872a5 */ /* 0x000fe4000f8e00ff */
[----:B------:R-:W-:Y:S02]  /*59e0*/  UIMAD.WIDE.U32 UR10, UR38, UR52, URZ ;  /* 0x00000034260a72a5 */ /* 0x000fe4000f8e00ff */
[----:B------:R-:W-:Y:S02]  /*59f0*/  UISETP.NE.AND UP1, UPT, UR43, 0x1, UPT ;  /* 0x000000012b00788c */ /* 0x000fe4000bf25270 */
[----:B------:R-:W-:Y:S01]  /*5a00*/  UISETP.NE.AND UP2, UPT, UR42, 0x1, UPT ;  /* 0x000000012a00788c */ /* 0x000fe2000bf45270 */
[----:B------:R-:W-:Y:S02]  /*5a10*/  UMOV UR4, UR5 ;  /* 0x0000000500047c82 */ /* 0x000fe40008000000 */
[----:B--2---:R-:W-:Y:S03]  /*5a20*/  USHF.R.U32.HI UR5, URZ, UR12, UR4 ;  /* 0x0000000cff057299 */ /* 0x004fe60008011604 */
[----:B------:R-:W-:Y:S02]  /*5a30*/  UMOV UR4, UR7 ;  /* 0x0000000700047c82 */ /* 0x000fe40008000000 */
[----:B------:R-:W-:Y:S02]  /*5a40*/  USHF.R.U32.HI UR7, URZ, UR53, UR4 ;  /* 0x00000035ff077299 */ /* 0x000fe40008011604 */
[----:B------:R-:W-:Y:S02]  /*5a50*/  USEL UR4, UR47, UR5, !UP0 ;  /* 0x000000052f047287 */ /* 0x000fe4000c000000 */
[----:B------:R-:W-:Y:S01]  /*5a60*/  USEL UR7, UR58, UR7, !UP1 ;  /* 0x000000073a077287 */ /* 0x000fe2000c800000 */
[----:B------:R-:W-:Y:S01]  /*5a70*/  UMOV UR5, UR9 ;  /* 0x0000000900057c82 */ /* 0x000fe20008000000 */
[----:B------:R-:W-:Y:S02]  /*5a80*/  UIMAD.WIDE.U32 UR8, UR4, UR40, URZ ;  /* 0x00000028040872a5 */ /* 0x000fe4000f8e00ff */
[----:B------:R-:W-:Y:S03]  /*5a90*/  USHF.R.U32.HI UR6, URZ, UR12, UR5 ;  /* 0x0000000cff067299 */ /* 0x000fe60008011605 */
[----:B------:R-:W-:Y:S01]  /*5aa0*/  UMOV UR5, UR11 ;  /* 0x0000000b00057c82 */ /* 0x000fe20008000000 */
[----:B------:R-:W-:Y:S02]  /*5ab0*/  UIMAD.WIDE.U32 UR10, UR7, UR40, URZ ;  /* 0x00000028070a72a5 */ /* 0x000fe4000f8e00ff */
[----:B------:R-:W-:Y:S02]  /*5ac0*/  USHF.R.U32.HI UR12, URZ, UR53, UR5 ;  /* 0x00000035ff0c7299 */ /* 0x000fe40008011605 */
[----:B------:R-:W-:Y:S01]  /*5ad0*/  USEL UR6, UR37, UR6, !UP0 ;  /* 0x0000000625067287 */ /* 0x000fe2000c000000 */
[----:B------:R-:W-:Y:S02]  /*5ae0*/  UMOV UR5, UR9 ;  /* 0x0000000900057c82 */ /* 0x000fe40008000000 */
[----:B------:R-:W-:Y:S01]  /*5af0*/  UMOV UR10, UR11 ;  /* 0x0000000b000a7c82 */ /* 0x000fe20008000000 */
[----:B------:R-:W-:Y:S02]  /*5b00*/  @UP2 USHF.R.U32.HI UR4, URZ, UR41, UR5 ;  /* 0x00000029ff042299 */ /* 0x000fe40008011605 */
[----:B------:R-:W-:Y:S02]  /*5b10*/  @UP2 USHF.R.U32.HI UR7, URZ, UR41, UR10 ;  /* 0x00000029ff072299 */ /* 0x000fe4000801160a */
[----:B------:R-:W-:Y:S02]  /*5b20*/  UIMAD UR4, UR42, UR4, URZ ;  /* 0x000000042a0472a4 */ /* 0x000fe4000f8e02ff */
        /* <DEDUP_REMOVED lines=8> */
[----:B------:R-:W-:Y:S02]  /*5bb0*/  USEL UR11, UR6, UR4, !UP2 ;  /* 0x00000004060b7287 */ /* 0x000fe4000d000000 */
[----:B------:R-:W-:Y:S02]  /*5bc0*/  UIADD3 UR8, UPT, UPT, -UR5, URZ, URZ ;  /* 0x000000ff05087290 */ /* 0x000fe4000fffe1ff */
[----:B------:R-:W-:Y:S01]  /*5bd0*/  UIADD3 UR10, UPT, UPT, -UR11, URZ, URZ ;  /* 0x000000ff0b0a7290 */ /* 0x000fe2000fffe1ff */
[----:B------:R-:W-:Y:S01]  /*5be0*/  @!UP0 UMOV UR4, UR9 ;  /* 0x0000000900048c82 */ /* 0x000fe20008000000 */
[----:B------:R-:W-:Y:S02]  /*5bf0*/  UIADD3 UR9, UPT, UPT, -UR6, URZ, URZ ;  /* 0x000000ff06097290 */ /* 0x000fe4000fffe1ff */
[----:B------:R-:W-:Y:S02]  /*5c00*/  @!UP0 USHF.R.U32.HI UR4, URZ, UR41, UR4 ;  /* 0x00000029ff048299 */ /* 0x000fe40008011604 */
[----:B------:R-:W-:Y:S02]  /*5c10*/  UIMAD UR10, UR42, UR10, UR6 ;  /* 0x0000000a2a0a72a4 */ /* 0x000fe4000f8e0206 */
[----:B------:R-:W-:Y:S04]  /*5c20*/  @!UP0 USEL UR4, UR5, UR4, !UP2 ;  /* 0x0000000405048287 */ /* 0x000fe8000d000000 */
[----:B------:R-:W-:Y:S02]  /*5c30*/  @!UP0 UIMAD UR10, UR7, UR10, UR4 ;  /* 0x0000000a070a82a4 */ /* 0x000fe4000f8e0204 */
[----:B------:R-:W-:Y:S02]  /*5c40*/  @!UP0 UIADD3 UR11, UPT, UPT, UR11, -UR4, URZ ;  /* 0x800000040b0b8290 */ /* 0x000fe4000fffe0ff */
[----:B------:R-:W-:Y:S02]  /*5c50*/  UIMAD UR7, UR43, UR8, UR38 ;  /* 0x000000082b0772a4 */ /* 0x000fe4000f8e0226 */
[----:B------:R-:W-:Y:S02]  /*5c60*/  @!UP0 UIMAD UR6, UR11, UR42, UR5 ;  /* 0x0000002a0b0682a4 */ /* 0x000fe4000f8e0205 */
[----:B------:R-:W-:Y:S01]  /*5c70*/  UIMAD UR4, UR54, UR9, UR37 ;  /* 0x00000009360472a4 */ /* 0x000fe2000f8e0225 */
[----:B------:R-:W-:Y:S02]  /*5c80*/  @!UP0 UMOV UR5, UR10 ;  /* 0x0000000a00058c82 */ /* 0x000fe40008000000 */
[----:B------:R-:W-:Y:S02]  /*5c90*/  UIMAD UR38, UR5, UR43, UR7 ;  /* 0x0000002b052672a4 */ /* 0x000fe4000f8e0207 */
[----:B------:R-:W-:Y:S11]  /*5ca0*/  UIMAD UR37, UR6, UR54, UR4 ;  /* 0x00000036062572a4 */ /* 0x000ff6000f8e0204 */
[----:B------:R-:W-:Y:S01]  /*5cb0*/  @!UPT UIADD3 URZ, UPT, UPT, URZ, URZ, URZ ;  /* 0x000000fffffff290 */ /* 0x000fe2000fffe0ff */
.L_x_101:
[----:B------:R-:W-:Y:S01]  /*5cc0*/  UISETP.NE.AND UP0, UPT, UR39, 0x1, UPT ;  /* 0x000000012700788c */ /* 0x000fe2000bf05270 */
[----:B------:R-:W-:Y:S01]  /*5cd0*/  R2UR UR11, R177 ;  /* 0x00000000b10b72ca */ /* 0x000fe200000e0000 */
[----:B------:R-:W-:Y:S01]  /*5ce0*/  USHF.L.U32 UR50, UR16, 0x7, URZ ;  /* 0x0000000710327899 */ /* 0x000fe200080006ff */
[----:B------:R-:W-:Y:S01]  /*5cf0*/  IADD3 R164, PT, PT, R164, 0x1, RZ ;  /* 0x00000001a4a47810 */ /* 0x000fe20007ffe0ff */
[----:B------:R-:W-:Y:S07]  /*5d00*/  USHF.L.U32 UR49, UR20, 0x8, URZ ;  /* 0x0000000814317899 */ /* 0x000fee00080006ff */
[----:B------:R-:W2:Y:S01]  /*5d10*/  @!UP0 LDCU.128 UR12, c[0x0][0xb10] ;  /* 0x00016200ff0c87ac */ /* 0x000ea20008000c00 */
[----:B------:R-:W3:Y:S01]  /*5d20*/  @!UP0 LDCU UR5, c[0x0][0xb0c] ;  /* 0x00016180ff0587ac */ /* 0x000ee20008000800 */
[----:B------:R-:W4:Y:S01]  /*5d30*/  @!UP0 LDCU UR10, c[0x0][0xb20] ;  /* 0x00016400ff0a87ac */ /* 0x000f220008000800 */
[----:B--2---:R-:W-:Y:S02]  /*5d40*/  UIMAD.WIDE.U32 UR8, UR38, UR12, URZ ;  /* 0x0000000c260872a5 */ /* 0x004fe4000f8e00ff */
[----:B------:R-:W-:Y:S02]  /*5d50*/  UIMAD.WIDE.U32 UR6, UR37, UR15, URZ ;  /* 0x0000000f250672a5 */ /* 0x000fe4000f8e00ff */
[----:B------:R-:W-:Y:S03]  /*5d60*/  @!UP0 UISETP.NE.AND UP1, UPT, UR14, 0x1, UPT ;  /* 0x000000010e00888c */ /* 0x000fe6000bf25270 */
[----:B------:R-:W-:Y:S01]  /*5d70*/  @!UP0 UMOV UR4, UR9 ;  /* 0x0000000900048c82 */ /* 0x000fe20008000000 */
[----:B---3--:R-:W-:Y:S02]  /*5d80*/  @!UP0 UISETP.NE.AND UP2, UPT, UR5, 0x1, UPT ;  /* 0x000000010500888c */ /* 0x008fe4000bf45270 */
[----:B------:R-:W-:Y:S01]  /*5d90*/  @!UP0 USHF.R.U32.HI UR4, URZ, UR13, UR4 ;  /* 0x0000000dff048299 */ /* 0x000fe20008011604 */
[----:B------:R-:W-:Y:S02]  /*5da0*/  @!UP0 UMOV UR6, UR7 ;  /* 0x0000000700068c82 */ /* 0x000fe40008000000 */
[----:B----4-:R-:W-:Y:S02]  /*5db0*/  @!UP0 USHF.R.U32.HI UR6, URZ, UR10, UR6 ;  /* 0x0000000aff068299 */ /* 0x010fe40008011606 */
[----:B------:R-:W-:Y:S02]  /*5dc0*/  @!UP0 USEL UR7, UR38, UR4, !UP2 ;  /* 0x0000000426078287 */ /* 0x000fe4000d000000 */
[----:B------:R-:W-:Y:S04]  /*5dd0*/  @!UP0 USEL UR6, UR37, UR6, !UP1 ;  /* 0x0000000625068287 */ /* 0x000fe8000c800000 */
[----:B------:R-:W-:Y:S02]  /*5de0*/  @!UP0 UIADD3 UR4, UPT, UPT, -UR7, UR6, URZ ;  /* 0x0000000607048290 */ /* 0x000fe4000fffe1ff */
[----:B------:R-:W-:Y:S02]  /*5df0*/  @!UP0 UIADD3 UR6, UPT, UPT, UR7, -UR6, URZ ;  /* 0x8000000607068290 */ /* 0x000fe4000fffe0ff */
[----:B------:R-:W-:Y:S02]  /*5e00*/  @!UP0 UIMAD UR38, UR4, UR5, UR38 ;  /* 0x00000005042682a4 */ /* 0x000fe4000f8e0226 */
[----:B------:R-:W-:Y:S02]  /*5e10*/  @!UP0 UIMAD UR37, UR6, UR14, UR37 ;  /* 0x0000000e062582a4 */ /* 0x000fe4000f8e0225 */
[----:B------:R-:W-:Y:S09]  /*5e20*/  ULOP3.LUT UP0, URZ, UR11, 0x1b0, URZ, 0xc0, !UPT ;  /* 0x000001b00bff7892 */ /* 0x000ff2000f80c0ff */
[----:B------:R-:W-:Y:S05]  /*5e30*/  BRA.U !UP0, `(.L_x_102) ;  /* 0x0000000108407547 */ /* 0x000fea000b800000 */
[----:B------:R-:W2:Y:S01]  /*5e40*/  LDCU.64 UR8, c[0x4][0x88] ;  /* 0x01001100ff0877ac */ /* 0x000ea20008000a00 */
[----:B------:R-:W-:Y:S01]  /*5e50*/  MOV R3, 0x0 ;  /* 0x0000000000037802 */ /* 0x000fe20000000f00 */
[----:B------:R-:W-:Y:S02]  /*5e60*/  HFMA2 R12, -RZ, RZ, 0, 5.9604644775390625e-08 ;  /* 0x00000001ff0c7431 */ /* 0x000fe400000001ff */
[----:B------:R-:W-:Y:S02]  /*5e70*/  IMAD.MOV.U32 R8, RZ, RZ, 0x70 ;  /* 0x00000070ff087424 */ /* 0x000fe400078e00ff */
[----:B------:R-:W-:Y:S01]  /*5e80*/  IMAD.MOV.U32 R13, RZ, RZ, RZ ;  /* 0x000000ffff0d7224 */ /* 0x000fe200078e00ff */
[----:B------:R-:W3:Y:S01]  /*5e90*/  LDCU.64 UR6, c[0x4][0x90] ;  /* 0x01001200ff0677ac */ /* 0x000ee20008000a00 */
[----:B------:R-:W4:Y:S01]  /*5ea0*/  LDC.64 R2, c[0x4][R3] ;  /* 0x0100000003027b82 */ /* 0x000f220000000a00 */
[----:B------:R-:W1:Y:S01]  /*5eb0*/  LDCU.64 UR4, c[0x4][0x8] ;  /* 0x01000100ff0477ac */ /* 0x000e620008000a00 */
[----:B--2---:R-:W-:Y:S01]  /*5ec0*/  MOV R5, UR9 ;  /* 0x0000000900057c02 */ /* 0x004fe20008000f00 */
[----:B------:R-:W-:Y:S01]  /*5ed0*/  IMAD.U32 R4, RZ, RZ, UR8 ;  /* 0x00000008ff047e24 */ /* 0x000fe2000f8e00ff */
[----:B---3--:R-:W-:Y:S01]  /*5ee0*/  MOV R7, UR7 ;  /* 0x0000000700077c02 */ /* 0x008fe20008000f00 */
[----:B------:R-:W-:Y:S01]  /*5ef0*/  IMAD.U32 R6, RZ, RZ, UR6 ;  /* 0x00000006ff067e24 */ /* 0x000fe2000f8e00ff */
[----:B-1----:R-:W-:Y:S01]  /*5f00*/  MOV R11, UR5 ;  /* 0x00000005000b7c02 */ /* 0x002fe20008000f00 */
[----:B------:R-:W-:Y:S02]  /*5f10*/  IMAD.U32 R10, RZ, RZ, UR4 ;  /* 0x00000004ff0a7e24 */ /* 0x000fe4000f8e00ff */
[----:B------:R-:W-:Y:S07]  /*5f20*/  LEPC R20, `(.L_x_102) ;  /* 0x000000001014794e */ /* 0x000fee0000000000 */
[----:B----45:R-:W-:Y:S05]  /*5f30*/  CALL.ABS.NOINC R2 ;  /* 0x0000000002007343 */ /* 0x030fea0003c00000 */
.L_x_102:
[----:B------:R-:W-:Y:S01]  /*5f40*/  LOP3.LUT P0, RZ, R175, 0x1b0, RZ, 0xc0, !PT ;  /* 0x000001b0afff7812 */ /* 0x000fe2000780c0ff */
[----:B------:R-:W-:Y:S11]  /*5f50*/  BSSY.RECONVERGENT B6, `(.L_x_103) ;  /* 0x0000013000067945 */ /* 0x000ff60003800200 */
[----:B------:R-:W-:Y:S01]  /*5f60*/  @!UPT UIADD3 URZ, UPT, UPT, URZ, URZ, URZ ;  /* 0x000000fffffff290 */ /* 0x000fe2000fffe0ff */
[----:B------:R-:W-:Y:S05]  /*5f70*/  @!P0 BRA `(.L_x_104) ;  /* 0x0000000000408947 */ /* 0x000fea0003800000 */
        /* <DEDUP_REMOVED lines=16> */
.L_x_104:
[----:B------:R-:W-:Y:S05]  /*6080*/  BSYNC.RECONVERGENT B6 ;  /* 0x0000000000067941 */ /* 0x000fea0003800200 */
.L_x_103:
[----:B------:R-:W-:Y:S01]  /*6090*/  R2UR UR4, R162 ;  /* 0x00000000a20472ca */ /* 0x000fe200000e0000 */
[----:B------:R-:W-:Y:S01]  /*60a0*/  UISETP.NE.U32.AND UP0, UPT, UR60, URZ, UPT ;  /* 0x000000ff3c00728c */ /* 0x000fe2000bf05070 */
[----:B------:R-:W-:Y:S02]  /*60b0*/  ISETP.NE.U32.AND P4, PT, R156, RZ, PT ;  /* 0x000000ff9c00720c */ /* 0x000fe40003f85070 */
[----:B------:R-:W-:Y:S01]  /*60c0*/  ISETP.NE.U32.AND P2, PT, RZ, UR56, PT ;  /* 0x00000038ff007c0c */ /* 0x000fe2000bf45070 */
[----:B------:R-:W-:Y:S01]  /*60d0*/  UISETP.NE.AND.EX UP1, UPT, UR61, URZ, UPT, UP0 ;  /* 0x000000ff3d00728c */ /* 0x000fe2000bf25300 */
[----:B------:R-:W-:Y:S01]  /*60e0*/  ISETP.NE.AND.EX P4, PT, R157, RZ, PT, P4 ;  /* 0x000000ff9d00720c */ /* 0x000fe20003f85340 */
[----:B------:R-:W-:Y:S01]  /*60f0*/  UPLOP3.LUT UP0, UPT, UPT, UPT, UPT, 0x40, 0x4 ;  /* 0x000000000004789c */ /* 0x000fe20003f0e870 */
[----:B------:R-:W-:Y:S05]  /*6100*/  ISETP.NE.AND.EX P2, PT, RZ, UR57, PT, P2 ;  /* 0x00000039ff007c0c */ /* 0x000fea000bf45320 */
[----:B------:R-:W-:Y:S06]  /*6110*/  UISETP.NE.AND UP2, UPT, UR4, URZ, UPT ;  /* 0x000000ff0400728c */ /* 0x000fec000bf45270 */
[----:B------:R-:W-:Y:S05]  /*6120*/  PLOP3.LUT P1, PT, PT, PT, UP2, 0x80, 0x8 ;  /* 0x000000000008781c */ /* 0x000fea0003f2f028 */
[----:B------:R-:W-:Y:S06]  /*6130*/  @UP2 UPLOP3.LUT UP0, UPT, UPT, UPT, UP1, 0x80, 0x8 ;  /* 0x000000000008289c */ /* 0x000fec0003f0f010 */
[----:B------:R-:W-:Y:S01]  /*6140*/  PLOP3.LUT P0, PT, PT, PT, UP0, 0x80, 0x8 ;  /* 0x000000000008781c */ /* 0x000fe20003f0f008 */
[----:B------:R-:W-:Y:S01]  /*6150*/  @!UPT UIADD3 URZ, UPT, UPT, URZ, URZ, URZ ;  /* 0x000000fffffff290 */ /* 0x000fe2000fffe0ff */
[----:B------:R-:W-:Y:S11]  /*6160*/  BRA.U !UP1, `(.L_x_105) ;  /* 0x00000001093c7547 */ /* 0x000ff6000b800000 */
[----:B------:R-:W-:Y:S01]  /*6170*/  UISETP.NE.U32.AND UP0, UPT, UR56, URZ, UPT ;  /* 0x000000ff3800728c */ /* 0x000fe2000bf05070 */
[----:B-1----:R-:W-:Y:S01]  /*6180*/  HFMA2 R0, -RZ, RZ, 0, 5.9604644775390625e-08 ;  /* 0x00000001ff007431 */ /* 0x002fe200000001ff */
[----:B------:R-:W1:Y:S01]  /*6190*/  LDCU.64 UR8, c[0x0][0x358] ;  /* 0x00006b00ff0877ac */ /* 0x000e620008000a00 */
[----:B------:R-:W-:Y:S01]  /*61a0*/  IMAD.MOV.U32 R158, RZ, RZ, 0x1 ;  /* 0x00000001ff9e7424 */ /* 0x000fe200078e00ff */
[----:B------:R-:W-:Y:S06]  /*61b0*/  UISETP.NE.AND.EX UP0, UPT, UR57, URZ, UPT, UP0 ;  /* 0x000000ff3900728c */ /* 0x000fec000bf05300 */
[----:B------:R-:W-:Y:S05]  /*61c0*/  PLOP3.LUT P3, PT, PT, PT, UP0, 0x80, 0x8 ;  /* 0x000000000008781c */ /* 0x000fea0003f6f008 */
[----:B------:R-:W2:Y:S01]  /*61d0*/  @UP0 LDCU.64 UR4, c[0x0][0x888] ;  /* 0x00011100ff0407ac */ /* 0x000ea20008000a00 */
[----:B------:R-:W-:Y:S07]  /*61e0*/  @UP0 UIMAD UR6, UR36, UR60, URZ ;  /* 0x0000003c240602a4 */ /* 0x000fee000f8e02ff */
[----:B------:R-:W-:Y:S01]  /*61f0*/  @!P3 PRMT R158, R0, 0x7610, R158 ;  /* 0x00007610009eb816 */ /* 0x000fe2000000009e */
[----:B--2---:R-:W-:Y:S06]  /*6200*/  @UP0 UIMAD.WIDE UR4, UR6, 0x4, UR4 ;  /* 0x00000004060408a5 */ /* 0x004fec000f8e0204 */
[----:B------:R-:W-:Y:S01]  /*6210*/  IMAD.U32 R2, RZ, RZ, UR4 ;  /* 0x00000004ff027e24 */ /* 0x000fe2000f8e00ff */
[----:B------:R-:W-:Y:S04]  /*6220*/  MOV R3, UR5 ;  /* 0x0000000500037c02 */ /* 0x000fe80008000f00 */
[----:B------:R-:W2:Y:S01]  /*6230*/  @!UP0 LDCU UR4, c[0x0][0x880] ;  /* 0x00011000ff0487ac */ /* 0x000ea20008000800 */
[----:B-1---5:R3:W5:Y:S02]  /*6240*/  @P3 LDG.E R73, desc[UR8][R2.64] ;  /* 0x0000000802493981 */ /* 0x022764000c1e1900 */
[----:B--23--:R-:W-:Y:S02]  /*6250*/  @!P3 IMAD.U32 R73, RZ, RZ, UR4 ;  /* 0x00000004ff49be24 */ /* 0x00cfe4000f8e00ff */
.L_x_105:
[----:B------:R-:W-:Y:S05]  /*6260*/  @!P4 BRA `(.L_x_106) ;  /* 0x000000000024c947 */ /* 0x000fea0003800000 */
[----:B------:R-:W-:Y:S01]  /*6270*/  ISETP.NE.U32.AND P3, PT, R138, RZ, PT ;  /* 0x000000ff8a00720c */ /* 0x000fe20003f65070 */
[----:B------:R-:W2:Y:S03]  /*6280*/  LDCU.64 UR4, c[0x0][0x358] ;  /* 0x00006b00ff0477ac */ /* 0x000ea60008000a00 */
[----:B------:R-:W-:Y:S11]  /*6290*/  ISETP.NE.AND.EX P3, PT, R139, RZ, PT, P3 ;  /* 0x000000ff8b00720c */ /* 0x000ff60003f65330 */
[----:B------:R-:W-:Y:S02]  /*62a0*/  @!UPT UIADD3 URZ, UPT, UPT, URZ, URZ, URZ ;  /* 0x000000fffffff290 */ /* 0x000fe4000fffe0ff */
[----:B------:R-:W3:Y:S01]  /*62b0*/  @P3 LDC.64 R2, c[0x0][0x8a8] ;  /* 0x00022a00ff023b82 */ /* 0x000ee20000000a00 */
[----:B-1----:R-:W-:Y:S04]  /*62c0*/  @P3 IMAD R0, R156, UR36, RZ ;  /* 0x000000249c003c24 */ /* 0x002fe8000f8e02ff */
[----:B---3--:R-:W-:Y:S05]  /*62d0*/  @P3 IMAD.WIDE R2, R0, 0x4, R2 ;  /* 0x0000000400023825 */ /* 0x008fea00078e0202 */
[----:B--2--5:R2:W5:Y:S02]  /*62e0*/  @P3 LDG.E R70, desc[UR4][R2.64] ;  /* 0x0000000402463981 */ /* 0x024564000c1e1900 */
[----:B--2---:R-:W3:Y:S02]  /*62f0*/  @!P3 LDC R70, c[0x0][0x8a0] ;  /* 0x00022800ff46bb82 */ /* 0x004ee40000000800 */
.L_x_106:
[----:B-----5:R-:W-:Y:S01]  /*6300*/  FSETP.NEU.AND P4, PT, R73, RZ, PT ;  /* 0x000000ff4900720b */ /* 0x020fe20003f8d000 */
[----:B------:R-:W-:Y:S01]  /*6310*/  BSSY B1, `(.L_x_107) ;  /* 0x0000047000017945 */ /* 0x000fe20003800000 */
[----:B------:R-:W-:Y:S01]  /*6320*/  SEL R5, RZ, 0xffffffff, P2 ;  /* 0xffffffffff057807 */ /* 0x000fe20001000000 */
[----:B------:R-:W-:Y:S01]  /*6330*/  IMAD.MOV.U32 R181, RZ, RZ, 0x1 ;  /* 0x00000001ffb57424 */ /* 0x000fe200078e00ff */
[----:B------:R-:W-:Y:S01]  /*6340*/  LOP3.LUT P3, RZ, R158, 0xff, RZ, 0xc0, !PT ;  /* 0x000000ff9eff7812 */ /* 0x000fe2000786c0ff */
[----:B------:R-:W-:Y:S01]  /*6350*/  IMAD R71, R68, 0x100, R69 ;  /* 0x0000010044477824 */ /* 0x000fe200078e0245 */
[----:B-1----:R-:W-:Y:S02]  /*6360*/  @P1 SEL R0, RZ, 0xffffffff, P4 ;  /* 0xffffffffff001807 */ /* 0x002fe40002000000 */
[----:B------:R-:W-:Y:S02]  /*6370*/  CS2R R154, SRZ ;  /* 0x00000000009a7805 */ /* 0x000fe4000001ff00 */
[----:B------:R-:W-:Y:S02]  /*6380*/  LEA R3, R168, UR44, 0x3 ;  /* 0x0000002ca8037c11 */ /* 0x000fe4000f8e18ff */
[----:B------:R-:W-:Y:S02]  /*6390*/  CS2R R152, SRZ ;  /* 0x0000000000987805 */ /* 0x000fe4000001ff00 */
[----:B------:R-:W-:Y:S02]  /*63a0*/  @P0 SEL R0, R5, R0, !P3 ;  /* 0x0000000005000207 */ /* 0x000fe40005800000 */
[----:B------:R-:W-:Y:S02]  /*63b0*/  CS2R R150, SRZ ;  /* 0x0000000000967805 */ /* 0x000fe4000001ff00 */
[----:B------:R-:W-:Y:S02]  /*63c0*/  LEA R163, R68, UR44, 0x3 ;  /* 0x0000002c44a37c11 */ /* 0x000fe4000f8e18ff */
[----:B------:R-:W-:Y:S02]  /*63d0*/  CS2R R148, SRZ ;  /* 0x0000000000947805 */ /* 0x000fe4000001ff00 */
[----:B------:R-:W-:Y:S02]  /*63e0*/  @P1 LOP3.LUT R0, R0, 0x1, RZ, 0xc0, !PT ;  /* 0x0000000100001812 */ /* 0x000fe400078ec0ff */
[----:B------:R-:W-:Y:S02]  /*63f0*/  CS2R R146, SRZ ;  /* 0x0000000000927805 */ /* 0x000fe4000001ff00 */
[----:B------:R-:W-:Y:S02]  /*6400*/  SHF.L.U32 R2, R170, 0x1f, RZ ;  /* 0x0000001faa027819 */ /* 0x000fe400000006ff */
[----:B------:R-:W-:Y:S02]  /*6410*/  CS2R R144, SRZ ;  /* 0x0000000000907805 */ /* 0x000fe4000001ff00 */
[----:B------:R-:W-:Y:S02]  /*6420*/  ISETP.NE.U32.OR P6, PT, R0, 0x1, !P1 ;  /* 0x000000010000780c */ /* 0x000fe40004fc5470 */
[----:B------:R-:W-:Y:S02]  /*6430*/  CS2R R142, SRZ ;  /* 0x00000000008e7805 */ /* 0x000fe4000001ff00 */
[----:B------:R-:W-:Y:S02]  /*6440*/  PLOP3.LUT P2, PT, PT, PT, UP1, 0x80, 0x8 ;  /* 0x000000000008781c */ /* 0x000fe40003f4f018 */
[----:B------:R-:W-:Y:S02]  /*6450*/  CS2R R140, SRZ ;  /* 0x00000000008c7805 */ /* 0x000fe4000001ff00 */
[----:B------:R-:W-:Y:S02]  /*6460*/  SEL R0, RZ, 0xffffffff, P4 ;  /* 0xffffffffff007807 */ /* 0x000fe40002000000 */
[----:B------:R-:W-:Y:S03]  /*6470*/  P2R R189, PR, RZ, 0x40 ;  /* 0x00000040ffbd7803 */ /* 0x000fe60000000000 */
[----:B------:R-:W-:Y:S04]  /*6480*/  @P6 SHF.L.U32 R4, R167, 0x1f, RZ ;  /* 0x0000001fa7046819 */ /* 0x000fe800000006ff */
[----:B------:R-:W-:Y:S01]  /*6490*/  @P2 SEL R0, R5, R0, !P3 ;  /* 0x0000000005002207 */ /* 0x000fe20005800000 */
[----:B------:R-:W1:Y:S03]  /*64a0*/  @P6 SYNCS.PHASECHK.TRANS64.TRYWAIT P1, [R3+URZ+0x50], R4 ;  /* 0x00005004030065a7 */ /* 0x000e6600080211ff */
[----:B------:R-:W-:Y:S04]  /*64b0*/  LOP3.LUT R0, R0, 0x1, RZ, 0xc0, !PT ;  /* 0x0000000100007812 */ /* 0x000fe800078ec0ff */
[----:B------:R-:W-:Y:S04]  /*64c0*/  ISETP.NE.U32.AND P5, PT, R0, 0x1, PT ;  /* 0x000000010000780c */ /* 0x000fe80003fa5070 */
[----:B------:R-:W-:Y:S01]  /*64d0*/  P2R R182, PR, RZ, 0x20 ;  /* 0x00000020ffb67803 */ /* 0x000fe20000000000 */
[----:B------:R2:W4:Y:S01]  /*64e0*/  SYNCS.PHASECHK.TRANS64.TRYWAIT P0, [R163+URZ+0xc0], R2 ;  /* 0x0000c002a30075a7 */ /* 0x00052200080011ff */
[----:B-1----:R-:W-:Y:S01]  /*64f0*/  @P6 SEL R181, RZ, 0x1, !P1 ;  /* 0x00000001ffb56807 */ /* 0x002fe20004800000 */
[----:B--2---:R-:W-:Y:S06]  /*6500*/  @!P6 BRA `(.L_x_108) ;  /* 0x00000000009ce947 */ /* 0x004fec0003800000 */
[----:B------:R-:W-:Y:S01]  /*6510*/  @P5 IMAD R7, R168, 0x2000, R173 ;  /* 0x00002000a8075824 */ /* 0x000fe200078e02ad */
[----:B------:R-:W-:Y:S01]  /*6520*/  ISETP.NE.AND P1, PT, R181, RZ, PT ;  /* 0x000000ffb500720c */ /* 0x000fe20003f25270 */
[----:B------:R-:W-:Y:S01]  /*6530*/  BSSY B0, `(.L_x_109) ;  /* 0x0000010000007945 */ /* 0x000fe20003800000 */
[----:B------:R-:W-:Y:S01]  /*6540*/  CS2R R142, SRZ ;  /* 0x00000000008e7805 */ /* 0x000fe2000001ff00 */
[--C-:B------:R-:W-:Y:S01]  /*6550*/  @P5 IMAD R6, R174, -0x10, R7.reuse ;  /* 0xfffffff0ae065824 */ /* 0x100fe200078e0207 */
[----:B------:R-:W-:Y:S01]  /*6560*/  CS2R R140, SRZ ;  /* 0x00000000008c7805 */ /* 0x000fe2000001ff00 */
[----:B------:R-:W-:Y:S01]  /*6570*/  @P5 IMAD R5, R172, -0x10, R7 ;  /* 0xfffffff0ac055824 */ /* 0x000fe200078e0207 */
[----:B------:R-:W-:Y:S01]  /*6580*/  CS2R R150, SRZ ;  /* 0x0000000000967805 */ /* 0x000fe2000001ff00 */
[----:B------:R-:W-:Y:S01]  /*6590*/  @P5 IMAD R4, R171, 0x10, R6 ;  /* 0x00000010ab045824 */ /* 0x000fe200078e0206 */
[----:B------:R-:W-:Y:S02]  /*65a0*/  CS2R R148, SRZ ;  /* 0x0000000000947805 */ /* 0x000fe4000001ff00 */
[----:B------:R-:W-:Y:S02]  /*65b0*/  CS2R R146, SRZ ;  /* 0x0000000000927805 */ /* 0x000fe4000001ff00 */
[----:B------:R-:W-:Y:S02]  /*65c0*/  CS2R R144, SRZ ;  /* 0x0000000000907805 */ /* 0x000fe4000001ff00 */
[----:B------:R-:W-:Y:S02]  /*65d0*/  CS2R R154, SRZ ;  /* 0x00000000009a7805 */ /* 0x000fe4000001ff00 */
[----:B------:R-:W-:Y:S01]  /*65e0*/  CS2R R152, SRZ ;  /* 0x0000000000987805 */ /* 0x000fe2000001ff00 */
[----:B------:R-:W-:Y:S06]  /*65f0*/  @P1 BRA `(.L_x_110) ;  /* 0x00000000000c1947 */ /* 0x000fec0003800000 */
[----:B------:R-:W-:Y:S04]  /*6600*/  SHF.L.U32 R0, R167, 0x1f, RZ ;  /* 0x0000001fa7007819 */ /* 0x000fe800000006ff */
[----:B------:R-:W1:Y:S02]  /*6610*/  SYNCS.PHASECHK.TRANS64.TRYWAIT P1, [R3+URZ+0x50], R0 ;  /* 0x00005000030075a7 */ /* 0x000e6400080211ff */
[----:B-1----:R-:W-:Y:S05]  /*6620*/  @!P1 BRA `(.L_x_111) ;  /* 0x0000006000a49947 */ /* 0x002fea0003800000 */
.L_x_110:
[----:B------:R-:W-:Y:S05]  /*6630*/  BSYNC B0 ;  /* 0x0000000000007941 */ /* 0x000fea0003800000 */
.L_x_109:
[----:B------:R-:W-:Y:S01]  /*6640*/  ISETP.NE.AND P1, PT, R182, RZ, PT ;  /* 0x000000ffb600720c */ /* 0x000fe20003f25270 */
[----:B-1----:R-:W-:Y:S02]  /*6650*/  VIADD R3, R3, 0x70 ;  /* 0x0000007003037836 */ /* 0x002fe40000000000 */
[----:B------:R-:W-:Y:S02]  /*6660*/  IMAD.U32 R0, RZ, RZ, UR45 ;  /* 0x0000002dff007e24 */ /* 0x000fe4000f8e00ff */
[----:B------:R-:W-:Y:S03]  /*6670*/  VIADD R168, R168, 0x1 ;  /* 0x00000001a8a87836 */ /* 0x000fe60000000000 */
[----:B------:R-:W-:Y:S05]  /*6680*/  PRMT R0, R0, 0x654, R3 ;  /* 0x0000065400007816 */ /* 0x000fea0000000003 */
[----:B------:R1:W2:Y:S04]  /*6690*/  @P1 LDS.128 R140, [R7] ;  /* 0x00000000078c1984 */ /* 0x0002a80000000c00 */
[----:B------:R1:W1:Y:S04]  /*66a0*/  @P1 LDS.128 R148, [R5+0x20] ;  /* 0x0000200005941984 */ /* 0x0002680000000c00 */
[----:B------:R1:W1:Y:S04]  /*66b0*/  @P1 LDS.128 R144, [R6+0x10] ;  /* 0x0000100006901984 */ /* 0x0002680000000c00 */
[----:B------:R1:W1:Y:S01]  /*66c0*/  @P1 LDS.128 R152, [R4+0x10] ;  /* 0x0000100004981984 */ /* 0x0002620000000c00 */
[C---:B------:R-:W-:Y:S01]  /*66d0*/  ISETP.NE.AND P1, PT, R168.reuse, 0x4, PT ;  /* 0x00000004a800780c */ /* 0x040fe20003f25270 */
[----:B------:R-:W-:Y:S01]  /*66e0*/  @!PT LDS RZ, [RZ] ;  /* 0x00000000fffff984 */ /* 0x000fe20000000800 */
[----:B------:R-:W-:Y:S01]  /*66f0*/  @!PT LDS RZ, [RZ] ;  /* 0x00000000fffff984 */ /* 0x000fe20000000800 */
[----:B------:R-:W-:Y:S01]  /*6700*/  @!PT LDS RZ, [RZ] ;  /* 0x00000000fffff984 */ /* 0x000fe20000000800 */
[----:B------:R-:W-:Y:S01]  /*6710*/  @!PT LDS RZ, [RZ] ;  /* 0x00000000fffff984 */ /* 0x000fe20000000800 */
[----:B------:R5:W-:Y:S06]  /*6720*/  MEMBAR.ALL.CTA ;  /* 0x0000000000007992 */ /* 0x000bec0000008000 */
[----:B-----5:R-:W5:Y:S01]  /*6730*/  FENCE.VIEW.ASYNC.S ;  /* 0x00000000000073c6 */ /* 0x020f620000000000 */
[----:B------:R-:W-:Y:S01]  /*6740*/  SEL R168, R168, RZ, P1 ;  /* 0x000000ffa8a87207 */ /* 0x000fe20000800000 */
[----:B-----5:R5:W-:Y:S02]  /*6750*/  SYNCS.ARRIVE.TRANS64.RED.A1T0 RZ, [R0+URZ], RZ ;  /* 0x000000ff00ff79a7 */ /* 0x020be400081004ff */
[----:B-----5:R-:W-:Y:S04]  /*6760*/  SEL R0, RZ, 0x1, P1 ;  /* 0x00000001ff007807 */ /* 0x020fe80000800000 */
[----:B--2---:R-:W-:Y:S02]  /*6770*/  LOP3.LUT R167, R167, R0, RZ, 0x3c, !PT ;  /* 0x00000000a7a77212 */ /* 0x004fe400078e3cff */
.L_x_108:
[----:B------:R-:W-:Y:S05]  /*6780*/  BSYNC B1 ;  /* 0x0000000000017941 */ /* 0x000fea0003800000 */
.L_x_107:
[----:B------:R-:W-:Y:S04]  /*6790*/  SHF.R.U32.HI R0, RZ, 0x15, R71 ;  /* 0x00000015ff007819 */ /* 0x000fe80000011647 */
[----:B------:R-:W-:Y:S01]  /*67a0*/  LOP3.LUT P1, RZ, R0, 0x3, R159, 0x48, !PT ;  /* 0x0000000300ff7812 */ /* 0x000fe2000782489f */
[----:B------:R-:W-:Y:S01]  /*67b0*/  @!UPT UIADD3 URZ, UPT, UPT, URZ, URZ, URZ ;  /* 0x000000fffffff290 */ /* 0x000fe2000fffe0ff */
[----:B----4-:R-:W-:Y:S11]  /*67c0*/  @P0 BRA `(.L_x_112) ;  /* 0x0000000000080947 */ /* 0x010ff60003800000 */
[----:B------:R-:W2:Y:S02]  /*67d0*/  SYNCS.PHASECHK.TRANS64.TRYWAIT P0, [R163+URZ+0xc0], R2 ;  /* 0x0000c002a30075a7 */ /* 0x000ea400080011ff */
[----:B--2---:R-:W-:Y:S05]  /*67e0*/  @!P0 BRA `(.L_x_113) ;  /* 0x0000006000488947 */ /* 0x004fea0003800000 */
.L_x_112:
[----:B------:R-:W-:Y:S04]  /*67f0*/  BSSY.RECONVERGENT B6, `(.L_x_114) ;  /* 0x0000012000067945 */ /* 0x000fe80003800200 */
[----:B------:R-:W-:Y:S05]  /*6800*/  @!P1 BRA `(.L_x_115) ;  /* 0x0000000000409947 */ /* 0x000fea0003800000 */
[----:B------:R-:W1:Y:S01]  /*6810*/  LDCU.64 UR8, c[0x4][0x78] ;  /* 0x01000f00ff0877ac */ /* 0x000e620008000a00 */
[----:B------:R-:W-:Y:S01]  /*6820*/  MOV R3, 0x0 ;  /* 0x0000000000037802 */ /* 0x000fe20000000f00 */
[----:B------:R-:W-:Y:S02]  /*6830*/  HFMA2 R12, -RZ, RZ, 0, 5.9604644775390625e-08 ;  /* 0x00000001ff0c7431 */ /* 0x000fe400000001ff */
[----:B------:R-:W-:Y:S02]  /*6840*/  IMAD.MOV.U32 R8, RZ, RZ, 0x192 ;  /* 0x00000192ff087424 */ /* 0x000fe400078e00ff */
[----:B------:R-:W-:Y:S01]  /*6850*/  IMAD.MOV.U32 R13, RZ, RZ, RZ ;  /* 0x000000ffff0d7224 */ /* 0x000fe200078e00ff */
[----:B------:R-:W4:Y:S01]  /*6860*/  LDCU.64 UR6, c[0x4][0x80] ;  /* 0x01001000ff0677ac */ /* 0x000f220008000a00 */
[----:B--2---:R-:W2:Y:S01]  /*6870*/  LDC.64 R2, c[0x4][R3] ;  /* 0x0100000003027b82 */ /* 0x004ea20000000a00 */
[----:B------:R-:W5:Y:S01]  /*6880*/  LDCU.64 UR4, c[0x4][0x18] ;  /* 0x01000300ff0477ac */ /* 0x000f620008000a00 */
[----:B-1----:R-:W-:Y:S01]  /*6890*/  MOV R5, UR9 ;  /* 0x0000000900057c02 */ /* 0x002fe20008000f00 */
[----:B------:R-:W-:Y:S01]  /*68a0*/  IMAD.U32 R4, RZ, RZ, UR8 ;  /* 0x00000008ff047e24 */ /* 0x000fe2000f8e00ff */
[----:B----4-:R-:W-:Y:S01]  /*68b0*/  MOV R7, UR7 ;  /* 0x0000000700077c02 */ /* 0x010fe20008000f00 */
[----:B------:R-:W-:Y:S01]  /*68c0*/  IMAD.U32 R6, RZ, RZ, UR6 ;  /* 0x00000006ff067e24 */ /* 0x000fe2000f8e00ff */
[----:B-----5:R-:W-:Y:S01]  /*68d0*/  MOV R11, UR5 ;  /* 0x00000005000b7c02 */ /* 0x020fe20008000f00 */
[----:B------:R-:W-:Y:S02]  /*68e0*/  IMAD.U32 R10, RZ, RZ, UR4 ;  /* 0x00000004ff0a7e24 */ /* 0x000fe4000f8e00ff */
[----:B------:R-:W-:Y:S07]  /*68f0*/  LEPC R20, `(.L_x_115) ;  /* 0x000000001014794e */ /* 0x000fee0000000000 */
[----:B--23--:R-:W-:Y:S05]  /*6900*/  CALL.ABS.NOINC R2 ;  /* 0x0000000002007343 */ /* 0x00cfea0003c00000 */
.L_x_115:
[----:B------:R-:W-:Y:S05]  /*6910*/  BSYNC.RECONVERGENT B6 ;  /* 0x0000000000067941 */ /* 0x000fea0003800200 */
.L_x_114:
[-C--:B------:R-:W-:Y:S01]  /*6920*/  F2FP.F16.E4M3.UNPACK_B R74, R140.reuse ;  /* 0x0000008cff4a723e */ /* 0x080fe200020006ff */
[----:B------:R-:W-:Y:S05]  /*6930*/  WARPSYNC.ALL ;  /* 0x0000000000007948 */ /* 0x000fea0003800000 */
[----:B------:R-:W-:Y:S01]  /*6940*/  R2UR UR4, R71 ;  /* 0x00000000470472ca */ /* 0x000fe200000e0000 */
[--C-:B------:R-:W-:Y:S01]  /*6950*/  HADD2.F32 R72, -RZ, R74.reuse.H0_H0 ;  /* 0x2000004aff487230 */ /* 0x100fe20000004100 */
[----:B------:R-:W-:Y:S01]  /*6960*/  F2FP.F16.E4M3.UNPACK_B R76, R140.H1 ;  /* 0x0000008cff4c723e */ /* 0x000fe200030006ff */
[----:B------:R-:W-:Y:S01]  /*6970*/  HADD2.F32 R75, -RZ, R74.H1_H1 ;  /* 0x3000004aff4b7230 */ /* 0x000fe20000004100 */
[-C--:B------:R-:W-:Y:S01]  /*6980*/  F2FP.F16.E4M3.UNPACK_B R78, R141.reuse ;  /* 0x0000008dff4e723e */ /* 0x080fe200020006ff */
[----:B------:R-:W-:Y:S01]  /*6990*/  BSSY.RECONVERGENT B0, `(.L_x_116) ;  /* 0x000011d000007945 */ /* 0x000fe20003800200 */
[----:B------:R-:W-:Y:S01]  /*69a0*/  F2FP.F16.E4M3.UNPACK_B R80, R141.H1 ;  /* 0x0000008dff50723e */ /* 0x000fe200030006ff */
[----:B------:R-:W-:Y:S01]  /*69b0*/  HADD2.F32 R74, -RZ, R76.H0_H0 ;  /* 0x2000004cff4a7230 */ /* 0x000fe20000004100 */
[-C--:B------:R-:W-:Y:S01]  /*69c0*/  F2FP.F16.E4M3.UNPACK_B R82, R142.reuse ;  /* 0x0000008eff52723e */ /* 0x080fe200020006ff */
[--C-:B------:R-:W-:Y:S01]  /*69d0*/  HADD2.F32 R77, -RZ, R78.reuse.H0_H0 ;  /* 0x2000004eff4d7230 */ /* 0x100fe20000004100 */
[----:B------:R-:W-:Y:S01]  /*69e0*/  F2FP.F16.E4M3.UNPACK_B R84, R142.H1 ;  /* 0x0000008eff54723e */ /* 0x000fe200030006ff */
[----:B------:R-:W-:Y:S01]  /*69f0*/  HADD2.F32 R78, -RZ, R78.H1_H1 ;  /* 0x3000004eff4e7230 */ /* 0x000fe20000004100 */
[-C--:B------:R-:W-:Y:S01]  /*6a00*/  F2FP.F16.E4M3.UNPACK_B R86, R143.reuse ;  /* 0x0000008fff56723e */ /* 0x080fe200020006ff */
[----:B-1----:R-:W3:Y:S01]  /*6a10*/  LDTM.x64 R4, tmem[UR4] ;  /* 0x00000004000479ee */ /* 0x002ee20008340000 */
[----:B------:R-:W-:Y:S01]  /*6a20*/  F2FP.F16.E4M3.UNPACK_B R88, R143.H1 ;  /* 0x0000008fff58723e */ /* 0x000fe200030006ff */
[----:B------:R-:W-:Y:S01]  /*6a30*/  HADD2.F32 R76, -RZ, R76.H1_H1 ;  /* 0x3000004cff4c7230 */ /* 0x000fe20000004100 */
[-C--:B------:R-:W-:Y:S01]  /*6a40*/  F2FP.F16.E4M3.UNPACK_B R90, R144.reuse ;  /* 0x00000090ff5a723e */ /* 0x080fe200020006ff */
[----:B------:R-:W-:Y:S01]  /*6a50*/  HADD2.F32 R79, -RZ, R80.H0_H0 ;  /* 0x20000050ff4f7230 */ /* 0x000fe20000004100 */
[----:B------:R-:W-:Y:S01]  /*6a60*/  F2FP.F16.E4M3.UNPACK_B R92, R144.H1 ;  /* 0x00000090ff5c723e */ /* 0x000fe200030006ff */
[--C-:B------:R-:W-:Y:S01]  /*6a70*/  HADD2.F32 R81, -RZ, R82.reuse.H0_H0 ;  /* 0x20000052ff517230 */ /* 0x100fe20000004100 */
[----:B------:R-:W-:Y:S01]  /*6a80*/  SHF.L.U32 R188, R166, 0x4, RZ ;  /* 0x00000004a6bc7819 */ /* 0x000fe200000006ff */
[----:B------:R-:W-:Y:S01]  /*6a90*/  HADD2.F32 R82, -RZ, R82.H1_H1 ;  /* 0x30000052ff527230 */ /* 0x000fe20000004100 */
[----:B------:R-:W-:Y:S01]  /*6aa0*/  SHF.L.U32 R190, R165, 0x4, RZ ;  /* 0x00000004a5be7819 */ /* 0x000fe200000006ff */
[--C-:B------:R-:W-:Y:S01]  /*6ab0*/  HADD2.F32 R85, -RZ, R86.reuse.H0_H0 ;  /* 0x20000056ff557230 */ /* 0x100fe20000004100 */
[C---:B------:R-:W-:Y:S01]  /*6ac0*/  IADD3 R178, PT, PT, R173.reuse, R188, RZ ;  /* 0x000000bcadb27210 */ /* 0x040fe20007ffe0ff */
[----:B------:R-:W-:Y:S01]  /*6ad0*/  HADD2.F32 R86, -RZ, R86.H1_H1 ;  /* 0x30000056ff567230 */ /* 0x000fe20000004100 */
[----:B------:R-:W-:Y:S01]  /*6ae0*/  IADD3 R180, PT, PT, R173, R190, RZ ;  /* 0x000000beadb47210 */ /* 0x000fe20007ffe0ff */
[--C-:B------:R-:W-:Y:S01]  /*6af0*/  HADD2.F32 R89, -RZ, R90.reuse.H0_H0 ;  /* 0x2000005aff597230 */ /* 0x100fe20000004100 */
[----:B------:R-:W-:Y:S01]  /*6b00*/  SHF.L.U32 R183, R171, 0x4, RZ ;  /* 0x00000004abb77819 */ /* 0x000fe200000006ff */
[----:B------:R-:W-:Y:S01]  /*6b10*/  HADD2.F32 R90, -RZ, R90.H1_H1 ;  /* 0x3000005aff5a7230 */ /* 0x000fe20000004100 */
[----:B------:R-:W-:Y:S01]  /*6b20*/  F2FP.F16.E4M3.UNPACK_B R94, R145 ;  /* 0x00000091ff5e723e */ /* 0x000fe200020006ff */
[----:B------:R-:W-:Y:S01]  /*6b30*/  HADD2.F32 R80, -RZ, R80.H1_H1 ;  /* 0x30000050ff507230 */ /* 0x000fe20000004100 */
[----:B------:R-:W-:Y:S01]  /*6b40*/  F2FP.F16.E4M3.UNPACK_B R98, R146 ;  /* 0x00000092ff62723e */ /* 0x000fe200020006ff */
[----:B------:R-:W-:Y:S01]  /*6b50*/  HADD2.F32 R83, -RZ, R84.H0_H0 ;  /* 0x20000054ff537230 */ /* 0x000fe20000004100 */
[----:B------:R-:W-:Y:S01]  /*6b60*/  F2FP.F16.E4M3.UNPACK_B R102, R147 ;  /* 0x00000093ff66723e */ /* 0x000fe200020006ff */
[--C-:B------:R-:W-:Y:S01]  /*6b70*/  HADD2.F32 R93, -RZ, R94.reuse.H0_H0 ;  /* 0x2000005eff5d7230 */ /* 0x100fe20000004100 */
[----:B------:R-:W-:Y:S01]  /*6b80*/  F2FP.F16.E4M3.UNPACK_B R106, R148 ;  /* 0x00000094ff6a723e */ /* 0x000fe200020006ff */
[C---:B---3--:R-:W-:Y:S01]  /*6b90*/  FMUL R0, R70.reuse, R4 ;  /* 0x0000000446007220 */ /* 0x048fe20000400000 */
[C---:B--2---:R-:W-:Y:S01]  /*6ba0*/  FMUL R2, R70.reuse, R5 ;  /* 0x0000000546027220 */ /* 0x044fe20000400000 */
[C---:B------:R-:W-:Y:S01]  /*6bb0*/  FMUL R4, R70.reuse, R8 ;  /* 0x0000000846047220 */ /* 0x040fe20000400000 */
[C---:B------:R-:W-:Y:S01]  /*6bc0*/  FMUL R5, R70.reuse, R9 ;  /* 0x0000000946057220 */ /* 0x040fe20000400000 */
[C---:B------:R-:W-:Y:S01]  /*6bd0*/  FFMA R0, R73.reuse, R72, R0 ;  /* 0x0000004849007223 */ /* 0x040fe20000000000 */
[C---:B------:R-:W-:Y:S01]  /*6be0*/  FFMA R2, R73.reuse, R75, R2 ;  /* 0x0000004b49027223 */ /* 0x040fe20000000002 */
[C---:B------:R-:W-:Y:S01]  /*6bf0*/  FMUL R8, R70.reuse, R12 ;  /* 0x0000000c46087220 */ /* 0x040fe20000400000 */
[C---:B------:R-:W-:Y:S01]  /*6c00*/  FMUL R9, R70.reuse, R13 ;  /* 0x0000000d46097220 */ /* 0x040fe20000400000 */
[C---:B------:R-:W-:Y:S01]  /*6c10*/  FMUL R12, R70.reuse, R16 ;  /* 0x00000010460c7220 */ /* 0x040fe20000400000 */
[C---:B------:R-:W-:Y:S01]  /*6c20*/  FMUL R13, R70.reuse, R17 ;  /* 0x00000011460d7220 */ /* 0x040fe20000400000 */
[C---:B------:R-:W-:Y:S01]  /*6c30*/  FMUL R16, R70.reuse, R20 ;  /* 0x0000001446107220 */ /* 0x040fe20000400000 */
[C---:B------:R-:W-:Y:S01]  /*6c40*/  FMUL R17, R70.reuse, R21 ;  /* 0x0000001546117220 */ /* 0x040fe20000400000 */
[----:B------:R-:W-:Y:S02]  /*6c50*/  HADD2.F32 R94, -RZ, R94.H1_H1 ;  /* 0x3000005eff5e7230 */ /* 0x000fe40000004100 */
[C---:B------:R-:W-:Y:S01]  /*6c60*/  FMUL R20, R70.reuse, R24 ;  /* 0x0000001846147220 */ /* 0x040fe20000400000 */
[C---:B------:R-:W-:Y:S01]  /*6c70*/  FMUL R21, R70.reuse, R25 ;  /* 0x0000001946157220 */ /* 0x040fe20000400000 */
[--C-:B------:R-:W-:Y:S02]  /*6c80*/  HADD2.F32 R97, -RZ, R98.reuse.H0_H0 ;  /* 0x20000062ff617230 */ /* 0x100fe40000004100 */
[C---:B------:R-:W-:Y:S01]  /*6c90*/  FMUL R24, R70.reuse, R28 ;  /* 0x0000001c46187220 */ /* 0x040fe20000400000 */
[----:B------:R-:W-:Y:S02]  /*6ca0*/  HADD2.F32 R98, -RZ, R98.H1_H1 ;  /* 0x30000062ff627230 */ /* 0x000fe40000004100 */
[C---:B------:R-:W-:Y:S01]  /*6cb0*/  FMUL R25, R70.reuse, R29 ;  /* 0x0000001d46197220 */ /* 0x040fe20000400000 */
[--C-:B------:R-:W-:Y:S02]  /*6cc0*/  HADD2.F32 R101, -RZ, R102.reuse.H0_H0 ;  /* 0x20000066ff657230 */ /* 0x100fe40000004100 */
[C---:B------:R-:W-:Y:S01]  /*6cd0*/  FMUL R28, R70.reuse, R32 ;  /* 0x00000020461c7220 */ /* 0x040fe20000400000 */
[----:B------:R-:W-:Y:S02]  /*6ce0*/  HADD2.F32 R102, -RZ, R102.H1_H1 ;  /* 0x30000066ff667230 */ /* 0x000fe40000004100 */
[C---:B------:R-:W-:Y:S01]  /*6cf0*/  FMUL R29, R70.reuse, R33 ;  /* 0x00000021461d7220 */ /* 0x040fe20000400000 */
[--C-:B------:R-:W-:Y:S02]  /*6d00*/  HADD2.F32 R105, -RZ, R106.reuse.H0_H0 ;  /* 0x2000006aff697230 */ /* 0x100fe40000004100 */
[C---:B------:R-:W-:Y:S01]  /*6d10*/  FMUL R32, R70.reuse, R36 ;  /* 0x0000002446207220 */ /* 0x040fe20000400000 */
[----:B------:R-:W-:Y:S01]  /*6d20*/  F2FP.F16.E4M3.UNPACK_B R96, R145.H1 ;  /* 0x00000091ff60723e */ /* 0x000fe200030006ff */
[----:B------:R-:W-:Y:S02]  /*6d30*/  HADD2.F32 R106, -RZ, R106.H1_H1 ;  /* 0x3000006aff6a7230 */ /* 0x000fe40000004100 */
[C---:B------:R-:W-:Y:S01]  /*6d40*/  FMUL R33, R70.reuse, R37 ;  /* 0x0000002546217220 */ /* 0x040fe20000400000 */
[C---:B------:R-:W-:Y:S01]  /*6d50*/  FMUL R36, R70.reuse, R40 ;  /* 0x0000002846247220 */ /* 0x040fe20000400000 */
[----:B------:R-:W-:Y:S01]  /*6d60*/  F2FP.F16.E4M3.UNPACK_B R100, R146.H1 ;  /* 0x00000092ff64723e */ /* 0x000fe200030006ff */
        /* <DEDUP_REMOVED lines=8> */
[----:B------:R-:W-:Y:S01]  /*6df0*/  F2FP.F16.E4M3.UNPACK_B R110, R149 ;  /* 0x00000095ff6e723e */ /* 0x000fe200020006ff */
[C---:B------:R-:W-:Y:S01]  /*6e00*/  FMUL R49, R70.reuse, R53 ;  /* 0x0000003546317220 */ /* 0x040fe20000400000 */
[C---:B------:R-:W-:Y:S01]  /*6e10*/  FMUL R52, R70.reuse, R56 ;  /* 0x0000003846347220 */ /* 0x040fe20000400000 */
[----:B------:R-:W-:Y:S01]  /*6e20*/  F2FP.F16.E4M3.UNPACK_B R112, R149.H1 ;  /* 0x00000095ff70723e */ /* 0x000fe200030006ff */
[C---:B------:R-:W-:Y:S01]  /*6e30*/  FMUL R53, R70.reuse, R57 ;  /* 0x0000003946357220 */ /* 0x040fe20000400000 */
[--C-:B------:R-:W-:Y:S02]  /*6e40*/  HADD2.F32 R109, -RZ, R110.reuse.H0_H0 ;  /* 0x2000006eff6d7230 */ /* 0x100fe40000004100 */
[C---:B------:R-:W-:Y:S01]  /*6e50*/  FMUL R56, R70.reuse, R60 ;  /* 0x0000003c46387220 */ /* 0x040fe20000400000 */
[----:B------:R-:W-:Y:S01]  /*6e60*/  F2FP.F16.E4M3.UNPACK_B R114, R150 ;  /* 0x00000096ff72723e */ /* 0x000fe200020006ff */
[----:B------:R-:W-:Y:S02]  /*6e70*/  HADD2.F32 R110, -RZ, R110.H1_H1 ;  /* 0x3000006eff6e7230 */ /* 0x000fe40000004100 */
[C---:B------:R-:W-:Y:S01]  /*6e80*/  FMUL R57, R70.reuse, R61 ;  /* 0x0000003d46397220 */ /* 0x040fe20000400000 */
[C---:B------:R-:W-:Y:S01]  /*6e90*/  FMUL R60, R70.reuse, R64 ;  /* 0x00000040463c7220 */ /* 0x040fe20000400000 */
[----:B------:R-:W-:Y:S01]  /*6ea0*/  F2FP.F16.E4M3.UNPACK_B R116, R150.H1 ;  /* 0x00000096ff74723e */ /* 0x000fe200030006ff */
[--C-:B------:R-:W-:Y:S02]  /*6eb0*/  HADD2.F32 R113, -RZ, R114.reuse.H0_H0 ;  /* 0x20000072ff717230 */ /* 0x100fe40000004100 */
[C---:B------:R-:W-:Y:S01]  /*6ec0*/  FMUL R61, R70.reuse, R65 ;  /* 0x00000041463d7220 */ /* 0x040fe20000400000 */
[----:B------:R-:W-:Y:S02]  /*6ed0*/  HADD2.F32 R114, -RZ, R114.H1_H1 ;  /* 0x30000072ff727230 */ /* 0x000fe40000004100 */
[C---:B------:R-:W-:Y:S01]  /*6ee0*/  FMUL R3, R70.reuse, R6 ;  /* 0x0000000646037220 */ /* 0x040fe20000400000 */
[----:B------:R-:W-:Y:S01]  /*6ef0*/  F2FP.F16.E4M3.UNPACK_B R118, R151 ;  /* 0x00000097ff76723e */ /* 0x000fe200020006ff */
[C---:B------:R-:W-:Y:S01]  /*6f00*/  FMUL R7, R70.reuse, R7 ;  /* 0x0000000746077220 */ /* 0x040fe20000400000 */
[C---:B------:R-:W-:Y:S01]  /*6f10*/  FMUL R6, R70.reuse, R10 ;  /* 0x0000000a46067220 */ /* 0x040fe20000400000 */
[----:B------:R-:W-:Y:S01]  /*6f20*/  F2FP.F16.E4M3.UNPACK_B R120, R151.H1 ;  /* 0x00000097ff78723e */ /* 0x000fe200030006ff */
[C---:B------:R-:W-:Y:S01]  /*6f30*/  FFMA R3, R73.reuse, R74, R3 ;  /* 0x0000004a49037223 */ /* 0x040fe20000000003 */
[C---:B------:R-:W-:Y:S01]  /*6f40*/  FFMA R7, R73.reuse, R76, R7 ;  /* 0x0000004c49077223 */ /* 0x040fe20000000007 */
[----:B------:R-:W-:Y:S01]  /*6f50*/  F2FP.F16.E4M3.UNPACK_B R122, R152 ;  /* 0x00000098ff7a723e */ /* 0x000fe200020006ff */
[C---:B------:R-:W-:Y:S01]  /*6f60*/  FFMA R4, R73.reuse, R77, R4 ;  /* 0x0000004d49047223 */ /* 0x040fe20000000004 */
[C---:B------:R-:W-:Y:S01]  /*6f70*/  FFMA R5, R73.reuse, R78, R5 ;  /* 0x0000004e49057223 */ /* 0x040fe20000000005 */
[----:B------:R-:W-:Y:S01]  /*6f80*/  F2FP.F16.E4M3.UNPACK_B R124, R152.H1 ;  /* 0x00000098ff7c723e */ /* 0x000fe200030006ff */
[----:B------:R-:W-:Y:S01]  /*6f90*/  FFMA R6, R73, R79, R6 ;  /* 0x0000004f49067223 */ /* 0x000fe20000000006 */
[----:B------:R-:W-:Y:S01]  /*6fa0*/  F2FP.SATFINITE.E4M3.F32.PACK_AB_MERGE_C R179, R7, R3, RZ ;  /* 0x0000000307b3723e */ /* 0x000fe200048070ff */
[--C-:B------:R-:W-:Y:S02]  /*6fb0*/  HADD2.F32 R117, -RZ, R118.reuse.H0_H0 ;  /* 0x20000076ff757230 */ /* 0x100fe40000004100 */
[----:B------:R-:W-:Y:S01]  /*6fc0*/  FMUL R11, R70, R11 ;  /* 0x0000000b460b7220 */ /* 0x000fe20000400000 */
[----:B------:R-:W-:Y:S01]  /*6fd0*/  HADD2.F32 R118, -RZ, R118.H1_H1 ;  /* 0x30000076ff767230 */ /* 0x000fe20000004100 */
[----:B------:R-:W-:Y:S01]  /*6fe0*/  F2FP.SATFINITE.E4M3.F32.PACK_AB_MERGE_C R184, R2, R0, R179 ;  /* 0x0000000002b8723e */ /* 0x000fe200048070b3 */
[--C-:B------:R-:W-:Y:S01]  /*6ff0*/  HADD2.F32 R121, -RZ, R122.reuse.H0_H0 ;  /* 0x2000007aff797230 */ /* 0x100fe20000004100 */
[----:B------:R-:W-:Y:S01]  /*7000*/  IADD3 R179, PT, PT, R183, R178, RZ ;  /* 0x000000b2b7b37210 */ /* 0x000fe20007ffe0ff */
[C---:B------:R-:W-:Y:S01]  /*7010*/  FFMA R11, R73.reuse, R80, R11 ;  /* 0x00000050490b7223 */ /* 0x040fe2000000000b */
[C---:B------:R-:W-:Y:S01]  /*7020*/  FFMA R8, R73.reuse, R81, R8 ;  /* 0x0000005149087223 */ /* 0x040fe20000000008 */
[----:B------:R-:W-:Y:S01]  /*7030*/  FFMA R9, R73, R82, R9 ;  /* 0x0000005249097223 */ /* 0x000fe20000000009 */
[----:B------:R-:W-:Y:S02]  /*7040*/  HADD2.F32 R122, -RZ, R122.H1_H1 ;  /* 0x3000007aff7a7230 */ /* 0x000fe40000004100 */
[C---:B------:R-:W-:Y:S01]  /*7050*/  FMUL R10, R70.reuse, R14 ;  /* 0x0000000e460a7220 */ /* 0x040fe20000400000 */
[----:B------:R-:W-:Y:S01]  /*7060*/  HADD2.F32 R84, -RZ, R84.H1_H1 ;  /* 0x30000054ff547230 */ /* 0x000fe20000004100 */
[----:B------:R-:W-:Y:S01]  /*7070*/  F2FP.SATFINITE.E4M3.F32.PACK_AB_MERGE_C R185, R11, R6, RZ ;  /* 0x000000060bb9723e */ /* 0x000fe200048070ff */
[C---:B------:R-:W-:Y:S01]  /*7080*/  FMUL R15, R70.reuse, R15 ;  /* 0x0000000f460f7220 */ /* 0x040fe20000400000 */
[--C-:B------:R-:W-:Y:S02]  /*7090*/  HADD2.F32 R87, -RZ, R88.reuse.H0_H0 ;  /* 0x20000058ff577230 */ /* 0x100fe40000004100 */
[----:B------:R-:W-:Y:S01]  /*70a0*/  FFMA R10, R73, R83, R10 ;  /* 0x00000053490a7223 */ /* 0x000fe2000000000a */
[----:B------:R-:W-:Y:S01]  /*70b0*/  F2FP.SATFINITE.E4M3.F32.PACK_AB_MERGE_C R185, R5, R4, R185 ;  /* 0x0000000405b9723e */ /* 0x000fe200048070b9 */
[C---:B------:R-:W-:Y:S01]  /*70c0*/  FFMA R15, R73.reuse, R84, R15 ;  /* 0x00000054490f7223 */ /* 0x040fe2000000000f */
[C---:B------:R-:W-:Y:S01]  /*70d0*/  FFMA R12, R73.reuse, R85, R12 ;  /* 0x00000055490c7223 */ /* 0x040fe2000000000c */
[----:B------:R-:W-:Y:S01]  /*70e0*/  FFMA R13, R73, R86, R13 ;  /* 0x00000056490d7223 */ /* 0x000fe2000000000d */
[----:B------:R-:W-:Y:S02]  /*70f0*/  HADD2.F32 R88, -RZ, R88.H1_H1 ;  /* 0x30000058ff587230 */ /* 0x000fe40000004100 */
[C---:B------:R-:W-:Y:S01]  /*7100*/  FMUL R14, R70.reuse, R18 ;  /* 0x00000012460e7220 */ /* 0x040fe20000400000 */
[----:B------:R-:W-:Y:S01]  /*7110*/  F2FP.F16.E4M3.UNPACK_B R126, R153 ;  /* 0x00000099ff7e723e */ /* 0x000fe200020006ff */
[C---:B------:R-:W-:Y:S01]  /*7120*/  FMUL R19, R70.reuse, R19 ;  /* 0x0000001346137220 */ /* 0x040fe20000400000 */
[----:B------:R-:W-:Y:S01]  /*7130*/  HADD2.F32 R91, -RZ, R92.H0_H0 ;  /* 0x2000005cff5b7230 */ /* 0x000fe20000004100 */
[----:B------:R-:W-:Y:S01]  /*7140*/  F2FP.SATFINITE.E4M3.F32.PACK_AB_MERGE_C R186, R15, R10, RZ ;  /* 0x0000000a0fba723e */ /* 0x000fe200048070ff */
[C---:B------:R-:W-:Y:S01]  /*7150*/  FFMA R14, R73.reuse, R87, R14 ;  /* 0x00000057490e7223 */ /* 0x040fe2000000000e */
[C---:B------:R-:W-:Y:S01]  /*7160*/  FFMA R19, R73.reuse, R88, R19 ;  /* 0x0000005849137223 */ /* 0x040fe20000000013 */
[C---:B------:R-:W-:Y:S01]  /*7170*/  FFMA R16, R73.reuse, R89, R16 ;  /* 0x0000005949107223 */ /* 0x040fe20000000010 */
[----:B------:R-:W-:Y:S01]  /*7180*/  F2FP.F16.E4M3.UNPACK_B R128, R153.H1 ;  /* 0x00000099ff80723e */ /* 0x000fe200030006ff */
[----:B------:R-:W-:Y:S01]  /*7190*/  FFMA R17, R73, R90, R17 ;  /* 0x0000005a49117223 */ /* 0x000fe20000000011 */
[----:B------:R-:W-:Y:S01]  /*71a0*/  F2FP.SATFINITE.E4M3.F32.PACK_AB_MERGE_C R186, R9, R8, R186 ;  /* 0x0000000809ba723e */ /* 0x000fe200048070ba */
[--C-:B------:R-:W-:Y:S01]  /*71b0*/  HADD2.F32 R125, -RZ, R126.reuse.H0_H0 ;  /* 0x2000007eff7d7230 */ /* 0x100fe20000004100 */
[----:B------:R-:W-:Y:S01]  /*71c0*/  F2FP.SATFINITE.E4M3.F32.PACK_AB_MERGE_C R187, R19, R14, RZ ;  /* 0x0000000e13bb723e */ /* 0x000fe200048070ff */
[----:B------:R-:W-:Y:S02]  /*71d0*/  HADD2.F32 R126, -RZ, R126.H1_H1 ;  /* 0x3000007eff7e7230 */ /* 0x000fe40000004100 */
[C---:B------:R-:W-:Y:S01]  /*71e0*/  FMUL R18, R70.reuse, R22 ;  /* 0x0000001646127220 */ /* 0x040fe20000400000 */
[----:B------:R-:W-:Y:S01]  /*71f0*/  HADD2.F32 R92, -RZ, R92.H1_H1 ;  /* 0x3000005cff5c7230 */ /* 0x000fe20000004100 */
[----:B------:R-:W-:Y:S01]  /*7200*/  F2FP.SATFINITE.E4M3.F32.PACK_AB_MERGE_C R187, R13, R12, R187 ;  /* 0x0000000c0dbb723e */ /* 0x000fe200048070bb */
[C---:B------:R-:W-:Y:S01]  /*7210*/  FMUL R23, R70.reuse, R23 ;  /* 0x0000001746177220 */ /* 0x040fe20000400000 */
[--C-:B------:R-:W-:Y:S02]  /*7220*/  HADD2.F32 R95, -RZ, R96.reuse.H0_H0 ;  /* 0x20000060ff5f7230 */ /* 0x100fe40000004100 */
[C---:B------:R-:W-:Y:S01]  /*7230*/  FFMA R18, R73.reuse, R91, R18 ;  /* 0x0000005b49127223 */ /* 0x040fe20000000012 */
[----:B------:R-:W-:Y:S01]  /*7240*/  HADD2.F32 R96, -RZ, R96.H1_H1 ;  /* 0x30000060ff607230 */ /* 0x000fe20000004100 */
[----:B------:R1:W-:Y:S01]  /*7250*/  STS.128 [R137+UR44+0x8200], R184 ;  /* 0x008200b889007988 */ /* 0x0003e20008000c2c */
[C---:B------:R-:W-:Y:S01]  /*7260*/  FFMA R23, R73.reuse, R92, R23 ;  /* 0x0000005c49177223 */ /* 0x040fe20000000017 */
[C---:B------:R-:W-:Y:S01]  /*7270*/  FFMA R20, R73.reuse, R93, R20 ;  /* 0x0000005d49147223 */ /* 0x040fe20000000014 */
[----:B------:R-:W-:Y:S01]  /*7280*/  FFMA R21, R73, R94, R21 ;  /* 0x0000005e49157223 */ /* 0x000fe20000000015 */
        /* <DEDUP_REMOVED lines=20> */
[----:B------:R-:W-:Y:S02]  /*73d0*/  HADD2.F32 R104, -RZ, R104.H1_H1 ;  /* 0x30000068ff687230 */ /* 0x000fe40000004100 */
        /* <DEDUP_REMOVED lines=24> */
[----:B------:R1:W-:Y:S01]  /*7560*/  STS.128 [R178+0x8010], R192 ;  /* 0x008010c0b2007388 */ /* 0x0003e20000000c00 */
[C---:B------:R-:W-:Y:S01]  /*7570*/  FFMA R39, R73.reuse, R108, R39 ;  /* 0x0000006c49277223 */ /* 0x040fe20000000027 */
[C---:B------:R-:W-:Y:S01]  /*7580*/  FFMA R36, R73.reuse, R109, R36 ;  /* 0x0000006d49247223 */ /* 0x040fe20000000024 */
[----:B------:R-:W-:Y:S01]  /*7590*/  FFMA R37, R73, R110, R37 ;  /* 0x0000006e49257223 */ /* 0x000fe20000000025 */
[----:B------:R-:W-:Y:S01]  /*75a0*/  FMUL R38, R70, R42 ;  /* 0x0000002a46267220 */ /* 0x000fe20000400000 */
[----:B------:R-:W-:Y:S01]  /*75b0*/  ISETP.NE.AND P0, PT, R176, RZ, PT ;  /* 0x000000ffb000720c */ /* 0x000fe20003f05270 */
[C---:B------:R-:W-:Y:S01]  /*75c0*/  FMUL R43, R70.reuse, R43 ;  /* 0x0000002b462b7220 */ /* 0x040fe20000400000 */
[--C-:B------:R-:W-:Y:S01]  /*75d0*/  HADD2.F32 R115, -RZ, R116.reuse.H0_H0 ;  /* 0x20000074ff737230 */ /* 0x100fe20000004100 */
[----:B------:R-:W-:Y:S01]  /*75e0*/  F2FP.SATFINITE.E4M3.F32.PACK_AB_MERGE_C R196, R39, R34, RZ ;  /* 0x0000002227c4723e */ /* 0x000fe200048070ff */
[C---:B------:R-:W-:Y:S01]  /*75f0*/  FFMA R38, R73.reuse, R111, R38 ;  /* 0x0000006f49267223 */ /* 0x040fe20000000026 */
[C---:B------:R-:W-:Y:S01]  /*7600*/  FFMA R43, R73.reuse, R112, R43 ;  /* 0x00000070492b7223 */ /* 0x040fe2000000002b */
[----:B------:R-:W-:Y:S01]  /*7610*/  FFMA R40, R73, R113, R40 ;  /* 0x0000007149287223 */ /* 0x000fe20000000028 */
[----:B------:R-:W-:Y:S01]  /*7620*/  F2FP.SATFINITE.E4M3.F32.PACK_AB_MERGE_C R196, R33, R32, R196 ;  /* 0x0000002021c4723e */ /* 0x000fe200048070c4 */
[----:B------:R-:W-:Y:S01]  /*7630*/  FFMA R41, R73, R114, R41 ;  /* 0x0000007249297223 */ /* 0x000fe20000000029 */
[----:B------:R-:W-:Y:S01]  /*7640*/  HADD2.F32 R116, -RZ, R116.H1_H1 ;  /* 0x30000074ff747230 */ /* 0x000fe20000004100 */
[----:B------:R-:W-:Y:S01]  /*7650*/  F2FP.SATFINITE.E4M3.F32.PACK_AB_MERGE_C R197, R43, R38, RZ ;  /* 0x000000262bc5723e */ /* 0x000fe200048070ff */
[C---:B------:R-:W-:Y:S01]  /*7660*/  FMUL R42, R70.reuse, R46 ;  /* 0x0000002e462a7220 */ /* 0x040fe20000400000 */
[C---:B------:R-:W-:Y:S01]  /*7670*/  FMUL R47, R70.reuse, R47 ;  /* 0x0000002f462f7220 */ /* 0x040fe20000400000 */
[--C-:B------:R-:W-:Y:S01]  /*7680*/  HADD2.F32 R119, -RZ, R120.reuse.H0_H0 ;  /* 0x20000078ff777230 */ /* 0x100fe20000004100 */
[----:B------:R-:W-:Y:S01]  /*7690*/  F2FP.SATFINITE.E4M3.F32.PACK_AB_MERGE_C R197, R37, R36, R197 ;  /* 0x0000002425c5723e */ /* 0x000fe200048070c5 */
[C---:B------:R-:W-:Y:S01]  /*76a0*/  FFMA R42, R73.reuse, R115, R42 ;  /* 0x00000073492a7223 */ /* 0x040fe2000000002a */
[C---:B------:R-:W-:Y:S01]  /*76b0*/  FFMA R47, R73.reuse, R116, R47 ;  /* 0x00000074492f7223 */ /* 0x040fe2000000002f */
[----:B------:R-:W-:Y:S01]  /*76c0*/  FFMA R44, R73, R117, R44 ;  /* 0x00000075492c7223 */ /* 0x000fe2000000002c */
[----:B------:R-:W-:Y:S01]  /*76d0*/  ISETP.NE.AND P6, PT, R189, RZ, PT ;  /* 0x000000ffbd00720c */ /* 0x000fe20003fc5270 */
[----:B------:R-:W-:Y:S01]  /*76e0*/  FFMA R45, R73, R118, R45 ;  /* 0x00000076492d7223 */ /* 0x000fe2000000002d */
[----:B------:R-:W-:Y:S01]  /*76f0*/  HADD2.F32 R120, -RZ, R120.H1_H1 ;  /* 0x30000078ff787230 */ /* 0x000fe20000004100 */
[----:B------:R-:W-:Y:S01]  /*7700*/  F2FP.SATFINITE.E4M3.F32.PACK_AB_MERGE_C R198, R47, R42, RZ ;  /* 0x0000002a2fc6723e */ /* 0x000fe200048070ff */
[C---:B------:R-:W-:Y:S01]  /*7710*/  FMUL R46, R70.reuse, R50 ;  /* 0x00000032462e7220 */ /* 0x040fe20000400000 */
[C---:B------:R-:W-:Y:S01]  /*7720*/  FMUL R51, R70.reuse, R51 ;  /* 0x0000003346337220 */ /* 0x040fe20000400000 */
[--C-:B------:R-:W-:Y:S02]  /*7730*/  HADD2.F32 R123, -RZ, R124.reuse.H0_H0 ;  /* 0x2000007cff7b7230 */ /* 0x100fe40000004100 */
[C---:B------:R-:W-:Y:S01]  /*7740*/  FMUL R50, R70.reuse, R54 ;  /* 0x0000003646327220 */ /* 0x040fe20000400000 */
[C---:B------:R-:W-:Y:S01]  /*7750*/  FFMA R46, R73.reuse, R119, R46 ;  /* 0x00000077492e7223 */ /* 0x040fe2000000002e */
[----:B------:R-:W-:Y:S02]  /*7760*/  HADD2.F32 R124, -RZ, R124.H1_H1 ;  /* 0x3000007cff7c7230 */ /* 0x000fe40000004100 */
[C---:B------:R-:W-:Y:S01]  /*7770*/  FFMA R51, R73.reuse, R120, R51 ;  /* 0x0000007849337223 */ /* 0x040fe20000000033 */
[C---:B------:R-:W-:Y:S01]  /*7780*/  FMUL R55, R70.reuse, R55 ;  /* 0x0000003746377220 */ /* 0x040fe20000400000 */
[C---:B------:R-:W-:Y:S01]  /*7790*/  FFMA R48, R73.reuse, R121, R48 ;  /* 0x0000007949307223 */ /* 0x040fe20000000030 */
[C---:B------:R-:W-:Y:S01]  /*77a0*/  FFMA R49, R73.reuse, R122, R49 ;  /* 0x0000007a49317223 */ /* 0x040fe20000000031 */
[--C-:B------:R-:W-:Y:S02]  /*77b0*/  HADD2.F32 R127, -RZ, R128.reuse.H0_H0 ;  /* 0x20000080ff7f7230 */ /* 0x100fe40000004100 */
[C---:B------:R-:W-:Y:S01]  /*77c0*/  FFMA R50, R73.reuse, R123, R50 ;  /* 0x0000007b49327223 */ /* 0x040fe20000000032 */
[----:B------:R-:W-:Y:S02]  /*77d0*/  HADD2.F32 R128, -RZ, R128.H1_H1 ;  /* 0x30000080ff807230 */ /* 0x000fe40000004100 */
[C---:B------:R-:W-:Y:S01]  /*77e0*/  FMUL R54, R70.reuse, R58 ;  /* 0x0000003a46367220 */ /* 0x040fe20000400000 */
        /* <DEDUP_REMOVED lines=16> */
[----:B------:R-:W-:Y:S01]  /*78f0*/  FFMA R63, R73, R132, R63 ;  /* 0x00000084493f7223 */ /* 0x000fe2000000003f */
[----:B------:R-:W-:Y:S01]  /*7900*/  FMUL R67, R70, R67 ;  /* 0x0000004346437220 */ /* 0x000fe20000400000 */
[----:B------:R-:W-:Y:S01]  /*7910*/  F2FP.SATFINITE.E4M3.F32.PACK_AB_MERGE_C R199, R51, R46, RZ ;  /* 0x0000002e33c7723e */ /* 0x000fe200048070ff */
[C---:B------:R-:W-:Y:S01]  /*7920*/  FFMA R60, R73.reuse, R133, R60 ;  /* 0x00000085493c7223 */ /* 0x040fe2000000003c */
[C---:B------:R-:W-:Y:S01]  /*7930*/  FFMA R61, R73.reuse, R134, R61 ;  /* 0x00000086493d7223 */ /* 0x040fe2000000003d */
[C---:B------:R-:W-:Y:S01]  /*7940*/  FFMA R62, R73.reuse, R135, R62 ;  /* 0x00000087493e7223 */ /* 0x040fe2000000003e */
[----:B------:R-:W-:Y:S01]  /*7950*/  FFMA R67, R73, R136, R67 ;  /* 0x0000008849437223 */ /* 0x000fe20000000043 */
[----:B------:R-:W-:Y:S02]  /*7960*/  F2FP.SATFINITE.E4M3.F32.PACK_AB_MERGE_C R198, R41, R40, R198 ;  /* 0x0000002829c6723e */ /* 0x000fe400048070c6 */
[----:B------:R-:W-:Y:S02]  /*7970*/  F2FP.SATFINITE.E4M3.F32.PACK_AB_MERGE_C R199, R45, R44, R199 ;  /* 0x0000002c2dc7723e */ /* 0x000fe400048070c7 */
[----:B------:R-:W-:Y:S02]  /*7980*/  F2FP.SATFINITE.E4M3.F32.PACK_AB_MERGE_C R200, R55, R50, RZ ;  /* 0x0000003237c8723e */ /* 0x000fe400048070ff */
[----:B------:R-:W-:Y:S01]  /*7990*/  F2FP.SATFINITE.E4M3.F32.PACK_AB_MERGE_C R201, R59, R54, RZ ;  /* 0x000000363bc9723e */ /* 0x000fe200048070ff */
[----:B------:R1:W-:Y:S01]  /*79a0*/  STS.128 [R180+0x8020], R196 ;  /* 0x008020c4b4007388 */ /* 0x0003e20000000c00 */
[----:B------:R-:W-:Y:S02]  /*79b0*/  F2FP.SATFINITE.E4M3.F32.PACK_AB_MERGE_C R202, R63, R58, RZ ;  /* 0x0000003a3fca723e */ /* 0x000fe400048070ff */
[----:B------:R-:W-:Y:S02]  /*79c0*/  F2FP.SATFINITE.E4M3.F32.PACK_AB_MERGE_C R203, R67, R62, RZ ;  /* 0x0000003e43cb723e */ /* 0x000fe400048070ff */
[----:B------:R-:W-:Y:S02]  /*79d0*/  F2FP.SATFINITE.E4M3.F32.PACK_AB_MERGE_C R200, R49, R48, R200 ;  /* 0x0000003031c8723e */ /* 0x000fe400048070c8 */
[----:B------:R-:W-:Y:S02]  /*79e0*/  F2FP.SATFINITE.E4M3.F32.PACK_AB_MERGE_C R201, R53, R52, R201 ;  /* 0x0000003435c9723e */ /* 0x000fe400048070c9 */
[----:B------:R-:W-:Y:S02]  /*79f0*/  F2FP.SATFINITE.E4M3.F32.PACK_AB_MERGE_C R202, R57, R56, R202 ;  /* 0x0000003839ca723e */ /* 0x000fe400048070ca */
[----:B------:R-:W-:Y:S02]  /*7a00*/  F2FP.SATFINITE.E4M3.F32.PACK_AB_MERGE_C R203, R61, R60, R203 ;  /* 0x0000003c3dcb723e */ /* 0x000fe400048070cb */
[----:B------:R-:W-:Y:S02]  /*7a10*/  LEA R191, R168, UR44, 0x3 ;  /* 0x0000002ca8bf7c11 */ /* 0x000fe4000f8e18ff */
[----:B------:R-:W-:Y:S01]  /*7a20*/  @P6 SHF.L.U32 R204, R167, 0x1f, RZ ;  /* 0x0000001fa7cc6819 */ /* 0x000fe200000006ff */
[----:B------:R1:W-:Y:S01]  /*7a30*/  STS.128 [R179+0x8010], R200 ;  /* 0x008010c8b3007388 */ /* 0x0003e20000000c00 */
[----:B------:R-:W-:Y:S01]  /*7a40*/  @!PT LDS RZ, [RZ] ;  /* 0x00000000fffff984 */ /* 0x000fe20000000800 */
[----:B------:R-:W-:Y:S01]  /*7a50*/  @!PT LDS RZ, [RZ] ;  /* 0x00000000fffff984 */ /* 0x000fe20000000800 */
[----:B------:R-:W-:Y:S01]  /*7a60*/  @!PT LDS RZ, [RZ] ;  /* 0x00000000fffff984 */ /* 0x000fe20000000800 */
[----:B------:R-:W-:Y:S01]  /*7a70*/  @!PT LDS RZ, [RZ] ;  /* 0x00000000fffff984 */ /* 0x000fe20000000800 */
[----:B------:R2:W-:Y:S07]  /*7a80*/  MEMBAR.ALL.CTA ;  /* 0x0000000000007992 */ /* 0x0005ee0000008000 */
[----:B--2---:R-:W2:Y:S02]  /*7a90*/  FENCE.VIEW.ASYNC.S ;  /* 0x00000000000073c6 */ /* 0x004ea40000000000 */
[----:B--2---:R-:W-:Y:S06]  /*7aa0*/  BAR.SYNC.DEFER_BLOCKING 0x1, 0x80 ;  /* 0x0042000000007b1d */ /* 0x004fec0000010000 */
[----:B------:R-:W-:Y:S05]  /*7ab0*/  @P0 BRA `(.L_x_117) ;  /* 0x0000000000280947 */ /* 0x000fea0003800000 */
[----:B------:R-:W-:Y:S01]  /*7ac0*/  UIADD3 UR4, UPT, UPT, UR44, 0x8200, URZ ;  /* 0x000082002c047890 */ /* 0x000fe2000fffe0ff */
[----:B------:R-:W-:Y:S05]  /*7ad0*/  UMOV UR51, UR36 ;  /* 0x0000002400337c82 */ /* 0x000fea0008000000 */
[----:B------:R-:W-:Y:S01]  /*7ae0*/  MOV R175, UR4 ;  /* 0x0000000400af7c02 */ /* 0x000fe20008000f00 */
[----:B------:R-:W-:Y:S03]  /*7af0*/  UIADD3 UR4, UP0, UPT, UR62, 0x680, URZ ;  /* 0x000006803e047890 */ /* 0x000fe6000ff1e0ff */
[----:B------:R-:W-:Y:S01]  /*7b00*/  R2UR UR48, R175 ;  /* 0x00000000af3072ca */ /* 0x000fe200000e0000 */
[----:B------:R-:W-:Y:S11]  /*7b10*/  UIADD3.X UR5, UPT, UPT, URZ, UR63, URZ, UP0, !UPT ;  /* 0x0000003fff057290 */ /* 0x000ff600087fe4ff */
[----:B------:R-:W-:Y:S01]  /*7b20*/  @!UPT UIADD3 URZ, UPT, UPT, URZ, URZ, URZ ;  /* 0x000000fffffff290 */ /* 0x000fe2000fffe0ff */
[----:B------:R2:W-:Y:S01]  /*7b30*/  UTMASTG.3D [UR48], [UR4] ;  /* 0x00000030040073b5 */ /* 0x0005e20008010000 */
[----:B------:R0:W-:Y:S01]  /*7b40*/  UTMACMDFLUSH ;  /* 0x00000000000079b7 */ /* 0x0001e20000000000 */
[----:B--2---:R-:W-:Y:S04]  /*7b50*/  DEPBAR.LE SB0, 0x1 ;  /* 0x000080400000791a */ /* 0x004fe80000000000 */
.L_x_117:
[----:B------:R-:W-:Y:S05]  /*7b60*/  BSYNC.RECONVERGENT B0 ;  /* 0x0000000000007941 */ /* 0x000fea0003800200 */
.L_x_116:
[----:B------:R-:W-:Y:S06]  /*7b70*/  BAR.SYNC.DEFER_BLOCKING 0x1, 0x80 ;  /* 0x0042000000007b1d */ /* 0x000fec0000010000 */
[----:B------:R-:W2:Y:S01]  /*7b80*/  @P6 SYNCS.PHASECHK.TRANS64.TRYWAIT P0, [R191+URZ+0x50], R204 ;  /* 0x000050ccbf0065a7 */ /* 0x000ea200080011ff */
[----:B------:R-:W-:Y:S01]  /*7b90*/  BSSY B1, `(.L_x_118) ;  /* 0x0000023000017945 */ /* 0x000fe20003800000 */
[----:B--2---:R-:W-:Y:S03]  /*7ba0*/  @P6 SEL R181, RZ, 0x1, !P0 ;  /* 0x00000001ffb56807 */ /* 0x004fe60004000000 */
[----:B------:R-:W-:Y:S05]  /*7bb0*/  @!P6 BRA `(.L_x_119) ;  /* 0x000000000080e947 */ /* 0x000fea0003800000 */
[----:B------:R-:W-:Y:S01]  /*7bc0*/  ISETP.NE.AND P1, PT, R182, RZ, PT ;  /* 0x000000ffb600720c */ /* 0x000fe20003f25270 */
[----:B------:R-:W-:Y:S01]  /*7bd0*/  BSSY B0, `(.L_x_120) ;  /* 0x000000a000007945 */ /* 0x000fe20003800000 */
[----:B------:R-:W-:Y:S11]  /*7be0*/  ISETP.NE.AND P0, PT, R181, RZ, PT ;  /* 0x000000ffb500720c */ /* 0x000ff60003f05270 */
[----:B------:R-:W-:Y:S04]  /*7bf0*/  @P1 IMAD R3, R168, 0x2000, R173 ;  /* 0x00002000a8031824 */ /* 0x000fe800078e02ad */
[C---:B------:R-:W-:Y:S01]  /*7c00*/  @P1 IMAD.IADD R6, R3.reuse, 0x1, R188 ;  /* 0x0000000103061824 */ /* 0x040fe200078e02bc */
[----:B------:R-:W-:Y:S03]  /*7c10*/  @P1 IADD3 R4, PT, PT, R3, R190, RZ ;  /* 0x000000be03041210 */ /* 0x000fe60007ffe0ff */
[----:B------:R-:W-:Y:S01]  /*7c20*/  @P1 IMAD.IADD R2, R183, 0x1, R6 ;  /* 0x00000001b7021824 */ /* 0x000fe200078e0206 */
[----:B------:R-:W-:Y:S06]  /*7c30*/  @P0 BRA `(.L_x_121) ;  /* 0x00000000000c0947 */ /* 0x000fec0003800000 */
[----:B------:R-:W-:Y:S04]  /*7c40*/  SHF.L.U32 R0, R167, 0x1f, RZ ;  /* 0x0000001fa7007819 */ /* 0x000fe800000006ff */
[----:B------:R-:W2:Y:S02]  /*7c50*/  SYNCS.PHASECHK.TRANS64.TRYWAIT P0, [R191+URZ+0x50], R0 ;  /* 0x00005000bf0075a7 */ /* 0x000ea400080011ff */
[----:B--2---:R-:W-:Y:S05]  /*7c60*/  @!P0 BRA `(.L_x_122) ;  /* 0x0000004c003c8947 */ /* 0x004fea0003800000 */
.L_x_121:
[----:B------:R-:W-:Y:S05]  /*7c70*/  BSYNC B0 ;  /* 0x0000000000007941 */ /* 0x000fea0003800000 */
.L_x_120:
[----:B------:R-:W-:Y:S01]  /*7c80*/  ISETP.NE.AND P0, PT, R182, RZ, PT ;  /* 0x000000ffb600720c */ /* 0x000fe20003f05270 */
[----:B--2---:R-:W-:Y:S02]  /*7c90*/  VIADD R191, R191, 0x70 ;  /* 0x00000070bfbf7836 */ /* 0x004fe40000000000 */
[----:B------:R-:W-:Y:S02]  /*7ca0*/  IMAD.U32 R0, RZ, RZ, UR45 ;  /* 0x0000002dff007e24 */ /* 0x000fe4000f8e00ff */
[----:B------:R-:W-:Y:S03]  /*7cb0*/  VIADD R168, R168, 0x1 ;  /* 0x00000001a8a87836 */ /* 0x000fe60000000000 */
[----:B------:R-:W-:Y:S05]  /*7cc0*/  PRMT R0, R0, 0x654, R191 ;  /* 0x0000065400007816 */ /* 0x000fea00000000bf */
[----:B------:R2:W3:Y:S04]  /*7cd0*/  @P0 LDS.128 R140, [R3] ;  /* 0x00000000038c0984 */ /* 0x0004e80000000c00 */
[----:B------:R2:W4:Y:S04]  /*7ce0*/  @P0 LDS.128 R148, [R4+0x20] ;  /* 0x0000200004940984 */ /* 0x0005280000000c00 */
        /* <DEDUP_REMOVED lines=12> */
[----:B--234-:R-:W-:Y:S02]  /*7db0*/  LOP3.LUT R167, R167, R0, RZ, 0x3c, !PT ;  /* 0x00000000a7a77212 */ /* 0x01cfe400078e3cff */
.L_x_119:
[----:B------:R-:W-:Y:S05]  /*7dc0*/  BSYNC B1 ;  /* 0x0000000000017941 */ /* 0x000fea0003800000 */
.L_x_118:
[----:B------:R-:W-:Y:S01]  /*7dd0*/  VIADD R0, R71, 0x40 ;  /* 0x0000004047007836 */ /* 0x000fe20000000000 */
[----:B------:R-:W-:Y:S04]  /*7de0*/  BSSY.RECONVERGENT B6, `(.L_x_123) ;  /* 0x0000015000067945 */ /* 0x000fe80003800200 */
[----:B------:R-:W-:Y:S04]  /*7df0*/  SHF.R.U32.HI R0, RZ, 0x15, R0 ;  /* 0x00000015ff007819 */ /* 0x000fe80000011600 */
[----:B------:R-:W-:Y:S11]  /*7e00*/  LOP3.LUT P0, RZ, R0, 0x3, R159, 0x48, !PT ;  /* 0x0000000300ff7812 */ /* 0x000ff6000780489f */
[----:B------:R-:W-:Y:S02]  /*7e10*/  @!UPT UIADD3 URZ, UPT, UPT, URZ, URZ, URZ ;  /* 0x000000fffffff290 */ /* 0x000fe4000fffe0ff */
        /* <DEDUP_REMOVED lines=8> */
[----:B------:R-:W5:Y:S01]  /*7ea0*/  LDCU.64 UR4, c[0x4][0x18] ;  /* 0x01000300ff0477ac */ /* 0x000f620008000a00 */
[----:B--2---:R-:W-:Y:S01]  /*7eb0*/  MOV R5, UR9 ;  /* 0x0000000900057c02 */ /* 0x004fe20008000f00 */
[----:B------:R-:W-:Y:S01]  /*7ec0*/  IMAD.U32 R4, RZ, RZ, UR8 ;  /* 0x00000008ff047e24 */ /* 0x000fe2000f8e00ff */
[----:B---3--:R-:W-:Y:S01]  /*7ed0*/  MOV R7, UR7 ;  /* 0x0000000700077c02 */ /* 0x008fe20008000f00 */
[----:B------:R-:W-:Y:S01]  /*7ee0*/  IMAD.U32 R6, RZ, RZ, UR6 ;  /* 0x00000006ff067e24 */ /* 0x000fe2000f8e00ff */
[----:B-----5:R-:W-:Y:S01]  /*7ef0*/  MOV R11, UR5 ;  /* 0x00000005000b7c02 */ /* 0x020fe20008000f00 */
[----:B------:R-:W-:Y:S02]  /*7f00*/  IMAD.U32 R10, RZ, RZ, UR4 ;  /* 0x00000004ff0a7e24 */ /* 0x000fe4000f8e00ff */
[----:B------:R-:W-:Y:S07]  /*7f10*/  LEPC R20, `(.L_x_124) ;  /* 0x000000001014794e */ /* 0x000fee0000000000 */
[----:B-1--4-:R-:W-:Y:S05]  /*7f20*/  CALL.ABS.NOINC R2 ;  /* 0x0000000002007343 */ /* 0x012fea0003c00000 */
.L_x_124:
[----:B------:R-:W-:Y:S05]  /*7f30*/  BSYNC.RECONVERGENT B6 ;  /* 0x0000000000067941 */ /* 0x000fea0003800200 */
.L_x_123:
[----:B------:R-:W-:Y:S01]  /*7f40*/  F2FP.F16.E4M3.UNPACK_B R4, R141 ;  /* 0x0000008dff04723e */ /* 0x000fe200020006ff */
[----:B------:R-:W-:Y:S05]  /*7f50*/  WARPSYNC.ALL ;  /* 0x0000000000007948 */ /* 0x000fea0003800000 */
[----:B------:R-:W-:Y:S01]  /*7f60*/  R2UR UR4, R71 ;  /* 0x00000000470472ca */ /* 0x000fe200000e0000 */
[--C-:B------:R-:W-:Y:S01]  /*7f70*/  HADD2.F32 R78, -RZ, R4.reuse.H0_H0 ;  /* 0x20000004ff4e7230 */ /* 0x100fe20000004100 */
[-C--:B------:R-:W-:Y:S01]  /*7f80*/  F2FP.F16.E4M3.UNPACK_B R0, R140.reuse ;  /* 0x0000008cff00723e */ /* 0x080fe200020006ff */
[----:B------:R-:W-:Y:S01]  /*7f90*/  HADD2.F32 R75, -RZ, R4.H1_H1 ;  /* 0x30000004ff4b7230 */ /* 0x000fe20000004100 */
[----:B------:R-:W-:Y:S01]  /*7fa0*/  F2FP.F16.E4M3.UNPACK_B R4, R143 ;  /* 0x0000008fff04723e */ /* 0x000fe200020006ff */
[----:B------:R-:W-:Y:S01]  /*7fb0*/  BSSY.RECONVERGENT B0, `(.L_x_125) ;  /* 0x0000116000007945 */ /* 0x000fe20003800200 */
[----:B------:R-:W-:Y:S01]  /*7fc0*/  F2FP.F16.E4M3.UNPACK_B R3, R140.H1 ;  /* 0x0000008cff03723e */ /* 0x000fe200030006ff */
[--C-:B------:R-:W-:Y:S01]  /*7fd0*/  HADD2.F32 R2, -RZ, R0.reuse.H0_H0 ;  /* 0x20000000ff027230 */ /* 0x100fe20000004100 */
[----:B-1----:R-:W-:Y:S01]  /*7fe0*/  F2FP.F16.E4M3.UNPACK_B R127, R154 ;  /* 0x0000009aff7f723e */ /* 0x002fe200020006ff */
[----:B------:R-:W-:Y:S01]  /*7ff0*/  HADD2.F32 R72, -RZ, R0.H1_H1 ;  /* 0x30000000ff487230 */ /* 0x000fe20000004100 */
[----:B------:R-:W-:Y:S01]  /*8000*/  F2FP.F16.E4M3.UNPACK_B R0, R141.H1 ;  /* 0x0000008dff00723e */ /* 0x000fe200030006ff */
[--C-:B------:R-:W-:Y:S01]  /*8010*/  HADD2.F32 R74, -RZ, R3.reuse.H0_H0 ;  /* 0x20000003ff4a7230 */ /* 0x100fe20000004100 */
[----:B------:R-:W-:Y:S01]  /*8020*/  F2FP.F16.E4M3.UNPACK_B R117, R151.H1 ;  /* 0x00000097ff75723e */ /* 0x000fe200030006ff */
[----:B------:R-:W-:Y:S01]  /*8030*/  HADD2.F32 R76, -RZ, R3.H1_H1 ;  /* 0x30000003ff4c7230 */ /* 0x000fe20000004100 */
[-C--:B------:R-:W-:Y:S01]  /*8040*/  F2FP.F16.E4M3.UNPACK_B R3, R142.reuse ;  /* 0x0000008eff03723e */ /* 0x080fe200020006ff */
[--C-:B------:R-:W-:Y:S01]  /*8050*/  HADD2.F32 R80, -RZ, R0.reuse.H0_H0 ;  /* 0x20000000ff507230 */ /* 0x100fe20000004100 */
[----:B------:R-:W-:Y:S01]  /*8060*/  ISETP.NE.AND P0, PT, R176, RZ, PT ;  /* 0x000000ffb000720c */ /* 0x000fe20003f05270 */
[----:B------:R-:W-:Y:S01]  /*8070*/  HADD2.F32 R77, -RZ, R0.H1_H1 ;  /* 0x30000000ff4d7230 */ /* 0x000fe20000004100 */
[----:B------:R-:W-:Y:S01]  /*8080*/  F2FP.F16.E4M3.UNPACK_B R0, R142.H1 ;  /* 0x0000008eff00723e */ /* 0x000fe200030006ff */
[--C-:B------:R-:W-:Y:S01]  /*8090*/  HADD2.F32 R82, -RZ, R3.reuse.H0_H0 ;  /* 0x20000003ff527230 */ /* 0x100fe20000004100 */
[----:B------:R-:W-:Y:S01]  /*80a0*/  ISETP.NE.AND P6, PT, R189, RZ, PT ;  /* 0x000000ffbd00720c */ /* 0x000fe20003fc5270 */
[----:B------:R-:W-:Y:S01]  /*80b0*/  HADD2.F32 R79, -RZ, R3.H1_H1 ;  /* 0x30000003ff4f7230 */ /* 0x000fe20000004100 */
[----:B------:R-:W-:Y:S01]  /*80c0*/  F2FP.F16.E4M3.UNPACK_B R3, R143.H1 ;  /* 0x0000008fff03723e */ /* 0x000fe200030006ff */
[--C-:B------:R-:W-:Y:S02]  /*80d0*/  HADD2.F32 R84, -RZ, R0.reuse.H0_H0 ;  /* 0x20000000ff547230 */ /* 0x100fe40000004100 */
[----:B------:R-:W-:Y:S01]  /*80e0*/  HADD2.F32 R81, -RZ, R0.H1_H1 ;  /* 0x30000000ff517230 */ /* 0x000fe20000004100 */
[-C--:B------:R-:W-:Y:S01]  /*80f0*/  F2FP.F16.E4M3.UNPACK_B R0, R144.reuse ;  /* 0x00000090ff00723e */ /* 0x080fe200020006ff */
[--C-:B------:R-:W-:Y:S02]  /*8100*/  HADD2.F32 R86, -RZ, R4.reuse.H0_H0 ;  /* 0x20000004ff567230 */ /* 0x100fe40000004100 */
[----:B------:R-:W-:Y:S01]  /*8110*/  HADD2.F32 R83, -RZ, R4.H1_H1 ;  /* 0x30000004ff537230 */ /* 0x000fe20000004100 */
[-C--:B------:R-:W-:Y:S01]  /*8120*/  F2FP.F16.E4M3.UNPACK_B R4, R145.reuse ;  /* 0x00000091ff04723e */ /* 0x080fe200020006ff */
[--C-:B------:R-:W-:Y:S02]  /*8130*/  HADD2.F32 R90, -RZ, R0.reuse.H0_H0 ;  /* 0x20000000ff5a7230 */ /* 0x100fe40000004100 */
[----:B------:R-:W-:Y:S01]  /*8140*/  HADD2.F32 R87, -RZ, R0.H1_H1 ;  /* 0x30000000ff577230 */ /* 0x000fe20000004100 */
[----:B------:R-:W-:Y:S01]  /*8150*/  F2FP.F16.E4M3.UNPACK_B R0, R145.H1 ;  /* 0x00000091ff00723e */ /* 0x000fe200030006ff */
[--C-:B------:R-:W-:Y:S02]  /*8160*/  HADD2.F32 R88, -RZ, R3.reuse.H0_H0 ;  /* 0x20000003ff587230 */ /* 0x100fe40000004100 */
[----:B------:R-:W-:Y:S01]  /*8170*/  HADD2.F32 R85, -RZ, R3.H1_H1 ;  /* 0x30000003ff557230 */ /* 0x000fe20000004100 */
[----:B------:R-:W-:Y:S01]  /*8180*/  F2FP.F16.E4M3.UNPACK_B R3, R144.H1 ;  /* 0x00000090ff03723e */ /* 0x000fe200030006ff */
[--C-:B------:R-:W-:Y:S02]  /*8190*/  HADD2.F32 R96, -RZ, R0.reuse.H0_H0 ;  /* 0x20000000ff607230 */ /* 0x100fe40000004100 */
[----:B------:R-:W-:Y:S01]  /*81a0*/  HADD2.F32 R93, -RZ, R0.H1_H1 ;  /* 0x30000000ff5d7230 */ /* 0x000fe20000004100 */
[-C--:B------:R-:W-:Y:S01]  /*81b0*/  F2FP.F16.E4M3.UNPACK_B R0, R146.reuse.H1 ;  /* 0x00000092ff00723e */ /* 0x080fe200030006ff */
[--C-:B------:R-:W-:Y:S02]  /*81c0*/  HADD2.F32 R94, -RZ, R4.reuse.H0_H0 ;  /* 0x20000004ff5e7230 */ /* 0x100fe40000004100 */
[----:B------:R-:W-:Y:S01]  /*81d0*/  HADD2.F32 R91, -RZ, R4.H1_H1 ;  /* 0x30000004ff5b7230 */ /* 0x000fe20000004100 */
[----:B------:R-:W-:Y:S01]  /*81e0*/  F2FP.F16.E4M3.UNPACK_B R4, R147 ;  /* 0x00000093ff04723e */ /* 0x000fe200020006ff */
[--C-:B------:R-:W-:Y:S02]  /*81f0*/  HADD2.F32 R92, -RZ, R3.reuse.H0_H0 ;  /* 0x20000003ff5c7230 */ /* 0x100fe40000004100 */
[----:B------:R-:W-:Y:S01]  /*8200*/  HADD2.F32 R89, -RZ, R3.H1_H1 ;  /* 0x30000003ff597230 */ /* 0x000fe20000004100 */
[----:B------:R-:W-:Y:S01]  /*8210*/  F2FP.F16.E4M3.UNPACK_B R3, R146 ;  /* 0x00000092ff03723e */ /* 0x000fe200020006ff */
[--C-:B------:R-:W-:Y:S02]  /*8220*/  HADD2.F32 R100, -RZ, R0.reuse.H0_H0 ;  /* 0x20000000ff647230 */ /* 0x100fe40000004100 */
[----:B------:R-:W-:Y:S01]  /*8230*/  HADD2.F32 R97, -RZ, R0.H1_H1 ;  /* 0x30000000ff617230 */ /* 0x000fe20000004100 */
[-C--:B------:R-:W-:Y:S01]  /*8240*/  F2FP.F16.E4M3.UNPACK_B R0, R148.reuse ;  /* 0x00000094ff00723e */ /* 0x080fe200020006ff */
[--C-:B------:R-:W-:Y:S02]  /*8250*/  HADD2.F32 R102, -RZ, R4.reuse.H0_H0 ;  /* 0x20000004ff667230 */ /* 0x100fe40000004100 */
[----:B------:R-:W-:Y:S01]  /*8260*/  HADD2.F32 R99, -RZ, R4.H1_H1 ;  /* 0x30000004ff637230 */ /* 0x000fe20000004100 */
[----:B------:R-:W-:Y:S01]  /*8270*/  F2FP.F16.E4M3.UNPACK_B R4, R149 ;  /* 0x00000095ff04723e */ /* 0x000fe200020006ff */
[--C-:B------:R-:W-:Y:S02]  /*8280*/  HADD2.F32 R98, -RZ, R3.reuse.H0_H0 ;  /* 0x20000003ff627230 */ /* 0x100fe40000004100 */
[----:B------:R-:W-:Y:S01]  /*8290*/  HADD2.F32 R95, -RZ, R3.H1_H1 ;  /* 0x30000003ff5f7230 */ /* 0x000fe20000004100 */
[----:B------:R-:W-:Y:S01]  /*82a0*/  F2FP.F16.E4M3.UNPACK_B R3, R147.H1 ;  /* 0x00000093ff03723e */ /* 0x000fe200030006ff */
[--C-:B------:R-:W-:Y:S02]  /*82b0*/  HADD2.F32 R106, -RZ, R0.reuse.H0_H0 ;  /* 0x20000000ff6a7230 */ /* 0x100fe40000004100 */
[----:B------:R-:W-:Y:S01]  /*82c0*/  HADD2.F32 R103, -RZ, R0.H1_H1 ;  /* 0x30000000ff677230 */ /* 0x000fe20000004100 */
[----:B------:R-:W-:Y:S01]  /*82d0*/  F2FP.F16.E4M3.UNPACK_B R0, R148.H1 ;  /* 0x00000094ff00723e */ /* 0x000fe200030006ff */
[--C-:B------:R-:W-:Y:S02]  /*82e0*/  HADD2.F32 R110, -RZ, R4.reuse.H0_H0 ;  /* 0x20000004ff6e7230 */ /* 0x100fe40000004100 */
[----:B------:R-:W-:Y:S02]  /*82f0*/  HADD2.F32 R107, -RZ, R4.H1_H1 ;  /* 0x30000004ff6b7230 */ /* 0x000fe40000004100 */
[--C-:B------:R-:W-:Y:S01]  /*8300*/  HADD2.F32 R104, -RZ, R3.reuse.H0_H0 ;  /* 0x20000003ff687230 */ /* 0x100fe20000004100 */
[----:B------:R-:W1:Y:S01]  /*8310*/  LDTM.x64 R4, tmem[UR4+0x40] ;  /* 0x00004004000479ee */ /* 0x000e620008340000 */
[----:B------:R-:W-:Y:S01]  /*8320*/  HADD2.F32 R101, -RZ, R3.H1_H1 ;  /* 0x30000003ff657230 */ /* 0x000fe20000004100 */
[----:B------:R-:W-:Y:S01]  /*8330*/  F2FP.F16.E4M3.UNPACK_B R3, R149.H1 ;  /* 0x00000095ff03723e */ /* 0x000fe200030006ff */
        /* <DEDUP_REMOVED lines=14> */
[----:B------:R-:W-:Y:S01]  /*8420*/  F2FP.F16.E4M3.UNPACK_B R0, R152.H1 ;  /* 0x00000098ff00723e */ /* 0x000fe200030006ff */
[--C-:B------:R-:W-:Y:S02]  /*8430*/  HADD2.F32 R122, -RZ, R3.reuse.H0_H0 ;  /* 0x20000003ff7a7230 */ /* 0x100fe40000004100 */
[C---:B-1----:R-:W-:Y:S01]  /*8440*/  FMUL R7, R70.reuse, R7 ;  /* 0x0000000746077220 */ /* 0x042fe20000400000 */
        /* <DEDUP_REMOVED lines=10> */
[C---:B------:R-:W-:Y:S01]  /*84f0*/  FMUL R0, R70.reuse, R4 ;  /* 0x0000000446007220 */ /* 0x040fe20000400000 */
[--C-:B------:R-:W-:Y:S01]  /*8500*/  HADD2.F32 R130, -RZ, R127.reuse.H0_H0 ;  /* 0x2000007fff827230 */ /* 0x100fe20000004100 */
[----:B------:R-:W-:Y:S01]  /*8510*/  F2FP.F16.E4M3.UNPACK_B R4, R155 ;  /* 0x0000009bff04723e */ /* 0x000fe200020006ff */
[----:B------:R-:W-:Y:S02]  /*8520*/  HADD2.F32 R127, -RZ, R127.H1_H1 ;  /* 0x3000007fff7f7230 */ /* 0x000fe40000004100 */
[C---:B------:R-:W-:Y:S01]  /*8530*/  FFMA R0, R73.reuse, R2, R0 ;  /* 0x0000000249007223 */ /* 0x040fe20000000000 */
[C---:B------:R-:W-:Y:S01]  /*8540*/  FMUL R2, R70.reuse, R5 ;  /* 0x0000000546027220 */ /* 0x040fe20000400000 */
[--C-:B------:R-:W-:Y:S01]  /*8550*/  HADD2.F32 R132, -RZ, R3.reuse.H0_H0 ;  /* 0x20000003ff847230 */ /* 0x100fe20000004100 */
[----:B------:R-:W-:Y:S01]  /*8560*/  F2FP.F16.E4M3.UNPACK_B R5, R155.H1 ;  /* 0x0000009bff05723e */ /* 0x000fe200030006ff */
[----:B------:R-:W-:Y:S02]  /*8570*/  HADD2.F32 R129, -RZ, R3.H1_H1 ;  /* 0x30000003ff817230 */ /* 0x000fe40000004100 */
[C---:B------:R-:W-:Y:S01]  /*8580*/  FFMA R2, R73.reuse, R72, R2 ;  /* 0x0000004849027223 */ /* 0x040fe20000000002 */
[--C-:B------:R-:W-:Y:S02]  /*8590*/  HADD2.F32 R72, -RZ, R4.reuse.H0_H0 ;  /* 0x20000004ff487230 */ /* 0x100fe40000004100 */
[C---:B------:R-:W-:Y:S01]  /*85a0*/  FMUL R3, R70.reuse, R6 ;  /* 0x0000000646037220 */ /* 0x040fe20000400000 */
[----:B------:R-:W-:Y:S02]  /*85b0*/  HADD2.F32 R131, -RZ, R4.H1_H1 ;  /* 0x30000004ff837230 */ /* 0x000fe40000004100 */
[C---:B------:R-:W-:Y:S01]  /*85c0*/  FMUL R4, R70.reuse, R9 ;  /* 0x0000000946047220 */ /* 0x040fe20000400000 */
[--C-:B------:R-:W-:Y:S02]  /*85d0*/  HADD2.F32 R133, -RZ, R5.reuse.H1_H1 ;  /* 0x30000005ff857230 */ /* 0x100fe40000004100 */
[C---:B------:R-:W-:Y:S01]  /*85e0*/  FFMA R3, R73.reuse, R74, R3 ;  /* 0x0000004a49037223 */ /* 0x040fe20000000003 */
[----:B------:R-:W-:Y:S01]  /*85f0*/  FFMA R7, R73, R76, R7 ;  /* 0x0000004c49077223 */ /* 0x000fe20000000007 */
[----:B------:R-:W-:Y:S02]  /*8600*/  HADD2.F32 R74, -RZ, R5.H0_H0 ;  /* 0x20000005ff4a7230 */ /* 0x000fe40000004100 */
[C---:B------:R-:W-:Y:S01]  /*8610*/  FMUL R5, R70.reuse, R10 ;  /* 0x0000000a46057220 */ /* 0x040fe20000400000 */
[C---:B------:R-:W-:Y:S01]  /*8620*/  FMUL R6, R70.reuse, R11 ;  /* 0x0000000b46067220 */ /* 0x040fe20000400000 */
[C---:B------:R-:W-:Y:S01]  /*8630*/  FMUL R11, R70.reuse, R16 ;  /* 0x00000010460b7220 */ /* 0x040fe20000400000 */
[----:B------:R-:W-:Y:S01]  /*8640*/  F2FP.SATFINITE.E4M3.F32.PACK_AB_MERGE_C R135, R7, R3, RZ ;  /* 0x000000030787723e */ /* 0x000fe200048070ff */
[C---:B------:R-:W-:Y:S01]  /*8650*/  FMUL R3, R70.reuse, R8 ;  /* 0x0000000846037220 */ /* 0x040fe20000400000 */
[C---:B------:R-:W-:Y:S01]  /*8660*/  FMUL R7, R70.reuse, R12 ;  /* 0x0000000c46077220 */ /* 0x040fe20000400000 */
[C---:B------:R-:W-:Y:S01]  /*8670*/  FMUL R8, R70.reuse, R13 ;  /* 0x0000000d46087220 */ /* 0x040fe20000400000 */
[C---:B------:R-:W-:Y:S01]  /*8680*/  FMUL R12, R70.reuse, R17 ;  /* 0x00000011460c7220 */ /* 0x040fe20000400000 */
[C---:B------:R-:W-:Y:S01]  /*8690*/  FFMA R3, R73.reuse, R78, R3 ;  /* 0x0000004e49037223 */ /* 0x040fe20000000003 */
[C---:B------:R-:W-:Y:S01]  /*86a0*/  FFMA R4, R73.reuse, R75, R4 ;  /* 0x0000004b49047223 */ /* 0x040fe20000000004 */
[C---:B------:R-:W-:Y:S01]  /*86b0*/  FFMA R5, R73.reuse, R80, R5 ;  /* 0x0000005049057223 */ /* 0x040fe20000000005 */
[C---:B------:R-:W-:Y:S01]  /*86c0*/  FFMA R6, R73.reuse, R77, R6 ;  /* 0x0000004d49067223 */ /* 0x040fe20000000006 */
[C---:B------:R-:W-:Y:S01]  /*86d0*/  FFMA R7, R73.reuse, R82, R7 ;  /* 0x0000005249077223 */ /* 0x040fe20000000007 */
[C---:B------:R-:W-:Y:S01]  /*86e0*/  FFMA R8, R73.reuse, R79, R8 ;  /* 0x0000004f49087223 */ /* 0x040fe20000000008 */
[C---:B------:R-:W-:Y:S01]  /*86f0*/  FMUL R16, R70.reuse, R21 ;  /* 0x0000001546107220 */ /* 0x040fe20000400000 */
[----:B------:R-:W-:Y:S01]  /*8700*/  FMUL R9, R70, R14 ;  /* 0x0000000e46097220 */ /* 0x000fe20000400000 */
[----:B------:R-:W-:Y:S01]  /*8710*/  F2FP.SATFINITE.E4M3.F32.PACK_AB_MERGE_C R5, R6, R5, RZ ;  /* 0x000000050605723e */ /* 0x000fe200048070ff */
[C---:B------:R-:W-:Y:S01]  /*8720*/  FMUL R10, R70.reuse, R15 ;  /* 0x0000000f460a7220 */ /* 0x040fe20000400000 */
[C---:B------:R-:W-:Y:S01]  /*8730*/  FMUL R15, R70.reuse, R20 ;  /* 0x00000014460f7220 */ /* 0x040fe20000400000 */
[C---:B------:R-:W-:Y:S01]  /*8740*/  FFMA R9, R73.reuse, R84, R9 ;  /* 0x0000005449097223 */ /* 0x040fe20000000009 */
[C---:B------:R-:W-:Y:S01]  /*8750*/  FMUL R20, R70.reuse, R25 ;  /* 0x0000001946147220 */ /* 0x040fe20000400000 */
[C---:B------:R-:W-:Y:S01]  /*8760*/  FFMA R10, R73.reuse, R81, R10 ;  /* 0x00000051490a7223 */ /* 0x040fe2000000000a */
[C---:B------:R-:W-:Y:S01]  /*8770*/  FFMA R11, R73.reuse, R86, R11 ;  /* 0x00000056490b7223 */ /* 0x040fe2000000000b */
[C---:B------:R-:W-:Y:S01]  /*8780*/  FFMA R12, R73.reuse, R83, R12 ;  /* 0x00000053490c7223 */ /* 0x040fe2000000000c */
[C---:B------:R-:W-:Y:S01]  /*8790*/  FMUL R13, R70.reuse, R18 ;  /* 0x00000012460d7220 */ /* 0x040fe20000400000 */
[----:B------:R-:W-:Y:S01]  /*87a0*/  FMUL R14, R70, R19 ;  /* 0x00000013460e7220 */ /* 0x000fe20000400000 */
[----:B------:R-:W-:Y:S01]  /*87b0*/  F2FP.SATFINITE.E4M3.F32.PACK_AB_MERGE_C R9, R10, R9, RZ ;  /* 0x000000090a09723e */ /* 0x000fe200048070ff */
[C---:B------:R-:W-:Y:S01]  /*87c0*/  FMUL R19, R70.reuse, R24 ;  /* 0x0000001846137220 */ /* 0x040fe20000400000 */
        /* <DEDUP_REMOVED lines=17> */
[----:B------:R-:W-:Y:S01]  /*88e0*/  FMUL R27, R70, R32 ;  /* 0x00000020461b7220 */ /* 0x000fe20000400000 */
[C---:B------:R-:W-:Y:S01]  /*88f0*/  FFMA R21, R73.reuse, R96, R21 ;  /* 0x0000006049157223 */ /* 0x040fe20000000015 */
[C---:B------:R-:W-:Y:S01]  /*8900*/  FFMA R22, R73.reuse, R93, R22 ;  /* 0x0000005d49167223 */ /* 0x040fe20000000016 */
[----:B------:R-:W-:Y:S01]  /*8910*/  F2FP.SATFINITE.E4M3.F32.PACK_AB_MERGE_C R16, R16, R15, R17 ;  /* 0x0000000f1010723e */ /* 0x000fe20004807011 */
[C---:B------:R-:W-:Y:S01]  /*8920*/  FFMA R23, R73.reuse, R98, R23 ;  /* 0x0000006249177223 */ /* 0x040fe20000000017 */
[C---:B------:R-:W-:Y:S01]  /*8930*/  FFMA R24, R73.reuse, R95, R24 ;  /* 0x0000005f49187223 */ /* 0x040fe20000000018 */
[----:B------:R-:W-:Y:S01]  /*8940*/  FMUL R32, R70, R37 ;  /* 0x0000002546207220 */ /* 0x000fe20000400000 */
[----:B------:R-:W-:Y:S01]  /*8950*/  F2FP.SATFINITE.E4M3.F32.PACK_AB_MERGE_C R21, R22, R21, RZ ;  /* 0x000000151615723e */ /* 0x000fe200048070ff */
[C---:B------:R-:W-:Y:S01]  /*8960*/  FMUL R25, R70.reuse, R30 ;  /* 0x0000001e46197220 */ /* 0x040fe20000400000 */
[C---:B------:R-:W-:Y:S01]  /*8970*/  FMUL R26, R70.reuse, R31 ;  /* 0x0000001f461a7220 */ /* 0x040fe20000400000 */
[----:B------:R-:W-:Y:S01]  /*8980*/  FMUL R31, R70, R36 ;  /* 0x00000024461f7220 */ /* 0x000fe20000400000 */
[----:B------:R-:W-:Y:S01]  /*8990*/  F2FP.SATFINITE.E4M3.F32.PACK_AB_MERGE_C R17, R20, R19, R21 ;  /* 0x000000131411723e */ /* 0x000fe20004807015 */
        /* <DEDUP_REMOVED lines=8> */
[----:B------:R-:W-:Y:S01]  /*8a20*/  FMUL R35, R70, R40 ;  /* 0x0000002846237220 */ /* 0x000fe20000400000 */
[C---:B------:R-:W-:Y:S01]  /*8a30*/  FFMA R29, R73.reuse, R104, R29 ;  /* 0x00000068491d7223 */ /* 0x040fe2000000001d */
[----:B------:R-:W-:Y:S01]  /*8a40*/  F2FP.SATFINITE.E4M3.F32.PACK_AB_MERGE_C R18, R24, R23, R18 ;  /* 0x000000171812723e */ /* 0x000fe20004807012 */
        /* <DEDUP_REMOVED lines=22> */
[C---:B------:R-:W-:Y:S01]  /*8bb0*/  FMUL R41, R70.reuse, R46 ;  /* 0x0000002e46297220 */ /* 0x040fe20000400000 */
[C---:B------:R-:W-:Y:S01]  /*8bc0*/  FMUL R42, R70.reuse, R47 ;  /* 0x0000002f462a7220 */ /* 0x040fe20000400000 */
        /* <DEDUP_REMOVED lines=8> */
[C---:B------:R-:W-:Y:S01]  /*8c50*/  FMUL R47, R70.reuse, R52 ;  /* 0x00000034462f7220 */ /* 0x040fe20000400000 */
[C---:B------:R-:W-:Y:S01]  /*8c60*/  FFMA R44, R73.reuse, R115, R44 ;  /* 0x00000073492c7223 */ /* 0x040fe2000000002c */
[C---:B------:R-:W-:Y:S01]  /*8c70*/  FMUL R48, R70.reuse, R53 ;  /* 0x0000003546307220 */ /* 0x040fe20000400000 */
        /* <DEDUP_REMOVED lines=8> */
[C---:B------:R-:W-:Y:S01]  /*8d00*/  FFMA R45, R73.reuse, R120, R45 ;  /* 0x00000078492d7223 */ /* 0x040fe2000000002d */
[C---:B------:R-:W-:Y:S01]  /*8d10*/  FMUL R59, R70.reuse, R64 ;  /* 0x00000040463b7220 */ /* 0x040fe20000400000 */
[C---:B------:R-:W-:Y:S01]  /*8d20*/  FMUL R60, R70.reuse, R65 ;  /* 0x00000041463c7220 */ /* 0x040fe20000400000 */
[C---:B------:R-:W-:Y:S01]  /*8d30*/  FMUL R61, R70.reuse, R66 ;  /* 0x00000042463d7220 */ /* 0x040fe20000400000 */
[----:B------:R-:W-:Y:S01]  /*8d40*/  FMUL R62, R70, R67 ;  /* 0x00000043463e7220 */ /* 0x000fe20000400000 */
[C---:B------:R-:W-:Y:S01]  /*8d50*/  FFMA R46, R73.reuse, R117, R46 ;  /* 0x00000075492e7223 */ /* 0x040fe2000000002e */
[----:B------:R-:W-:Y:S01]  /*8d60*/  F2FP.SATFINITE.E4M3.F32.PACK_AB_MERGE_C R64, R2, R0, R135 ;  /* 0x000000000240723e */ /* 0x000fe20004807087 */
[C---:B------:R-:W-:Y:S01]  /*8d70*/  FFMA R47, R73.reuse, R122, R47 ;  /* 0x0000007a492f7223 */ /* 0x040fe2000000002f */
[----:B------:R-:W-:Y:S01]  /*8d80*/  F2FP.SATFINITE.E4M3.F32.PACK_AB_MERGE_C R65, R4, R3, R5 ;  /* 0x000000030441723e */ /* 0x000fe20004807005 */
[C---:B------:R-:W-:Y:S01]  /*8d90*/  FFMA R48, R73.reuse, R119, R48 ;  /* 0x0000007749307223 */ /* 0x040fe20000000030 */
[----:B------:R-:W-:Y:S01]  /*8da0*/  F2FP.SATFINITE.E4M3.F32.PACK_AB_MERGE_C R66, R8, R7, R9 ;  /* 0x000000070842723e */ /* 0x000fe20004807009 */
[C---:B------:R-:W-:Y:S01]  /*8db0*/  FFMA R49, R73.reuse, R124, R49 ;  /* 0x0000007c49317223 */ /* 0x040fe20000000031 */
[----:B------:R-:W-:Y:S01]  /*8dc0*/  F2FP.SATFINITE.E4M3.F32.PACK_AB_MERGE_C R67, R12, R11, R13 ;  /* 0x0000000b0c43723e */ /* 0x000fe2000480700d */
[----:B------:R-:W-:Y:S01]  /*8dd0*/  FMUL R53, R70, R58 ;  /* 0x0000003a46357220 */ /* 0x000fe20000400000 */
[C---:B------:R-:W-:Y:S01]  /*8de0*/  FFMA R50, R73.reuse, R121, R50 ;  /* 0x0000007949327223 */ /* 0x040fe20000000032 */
[C---:B------:R-:W-:Y:S01]  /*8df0*/  FFMA R51, R73.reuse, R126, R51 ;  /* 0x0000007e49337223 */ /* 0x040fe20000000033 */
[C---:B------:R-:W-:Y:S01]  /*8e00*/  FFMA R52, R73.reuse, R123, R52 ;  /* 0x0000007b49347223 */ /* 0x040fe20000000034 */
[----:B------:R1:W-:Y:S01]  /*8e10*/  STS.128 [R137+UR44+0xa200], R64 ;  /* 0x00a2004089007988 */ /* 0x0003e20008000c2c */
[C---:B------:R-:W-:Y:S01]  /*8e20*/  FFMA R53, R73.reuse, R128, R53 ;  /* 0x0000008049357223 */ /* 0x040fe20000000035 */
[----:B------:R-:W-:Y:S01]  /*8e30*/  F2FP.SATFINITE.E4M3.F32.PACK_AB_MERGE_C R37, R38, R37, RZ ;  /* 0x000000252625723e */ /* 0x000fe200048070ff */
[C---:B------:R-:W-:Y:S01]  /*8e40*/  FFMA R54, R73.reuse, R125, R54 ;  /* 0x0000007d49367223 */ /* 0x040fe20000000036 */
[----:B------:R-:W-:Y:S01]  /*8e50*/  FMUL R58, R70, R63 ;  /* 0x0000003f463a7220 */ /* 0x000fe20000400000 */
[C---:B------:R-:W-:Y:S01]  /*8e60*/  FFMA R55, R73.reuse, R130, R55 ;  /* 0x0000008249377223 */ /* 0x040fe20000000037 */
[C---:B------:R-:W-:Y:S01]  /*8e70*/  FFMA R56, R73.reuse, R127, R56 ;  /* 0x0000007f49387223 */ /* 0x040fe20000000038 */
[C---:B------:R-:W-:Y:S01]  /*8e80*/  FFMA R57, R73.reuse, R132, R57 ;  /* 0x0000008449397223 */ /* 0x040fe20000000039 */
[----:B------:R1:W-:Y:S01]  /*8e90*/  STS.128 [R178+0xa010], R16 ;  /* 0x00a01010b2007388 */ /* 0x0003e20000000c00 */
[----:B------:R-:W-:Y:S01]  /*8ea0*/  F2FP.SATFINITE.E4M3.F32.PACK_AB_MERGE_C R33, R36, R35, R37 ;  /* 0x000000232421723e */ /* 0x000fe20004807025 */
[C---:B------:R-:W-:Y:S01]  /*8eb0*/  FFMA R58, R73.reuse, R129, R58 ;  /* 0x00000081493a7223 */ /* 0x040fe2000000003a */
[----:B------:R-:W-:Y:S01]  /*8ec0*/  F2FP.SATFINITE.E4M3.F32.PACK_AB_MERGE_C R34, R42, R41, RZ ;  /* 0x000000292a22723e */ /* 0x000fe200048070ff */
[C---:B------:R-:W-:Y:S01]  /*8ed0*/  FFMA R59, R73.reuse, R72, R59 ;  /* 0x00000048493b7223 */ /* 0x040fe2000000003b */
[----:B------:R-:W-:Y:S01]  /*8ee0*/  F2FP.SATFINITE.E4M3.F32.PACK_AB_MERGE_C R35, R46, R45, RZ ;  /* 0x0000002d2e23723e */ /* 0x000fe200048070ff */
        /* <DEDUP_REMOVED lines=25> */
[----:B------:R-:W-:Y:S02]  /*9080*/  UIADD3 UR4, UP0, UPT, UR62, 0x680, URZ ;  /* 0x000006803e047890 */ /* 0x000fe4000ff1e0ff */
[----:B------:R-:W-:Y:S02]  /*9090*/  UIADD3 UR9, UPT, UPT, UR49, 0x40, URZ ;  /* 0x0000004031097890 */ /* 0x000fe4000fffe0ff */
[----:B------:R-:W-:Y:S02]  /*90a0*/  UIADD3 UR8, UPT, UPT, UR44, 0xa200, URZ ;  /* 0x0000a2002c087890 */ /* 0x000fe4000fffe0ff */
[----:B------:R-:W-:Y:S01]  /*90b0*/  UIADD3.X UR5, UPT, UPT, URZ, UR63, URZ, UP0, !UPT ;  /* 0x0000003fff057290 */ /* 0x000fe200087fe4ff */
[----:B------:R-:W-:Y:S01]  /*90c0*/  UMOV UR10, UR50 ;  /* 0x00000032000a7c82 */ /* 0x000fe20008000000 */
[----:B------:R-:W-:Y:S07]  /*90d0*/  UMOV UR11, UR36 ;  /* 0x00000024000b7c82 */ /* 0x000fee0008000000 */
[----:B------:R2:W-:Y:S01]  /*90e0*/  UTMASTG.3D [UR8], [UR4] ;  /* 0x00000008040073b5 */ /* 0x0005e20008010000 */
[----:B------:R0:W-:Y:S01]  /*90f0*/  UTMACMDFLUSH ;  /* 0x00000000000079b7 */ /* 0x0001e20000000000 */
[----:B--2---:R-:W-:Y:S04]  /*9100*/  DEPBAR.LE SB0, 0x1 ;  /* 0x000080400000791a */ /* 0x004fe80000000000 */
.L_x_126:
[----:B------:R-:W-:Y:S05]  /*9110*/  BSYNC.RECONVERGENT B0 ;  /* 0x0000000000007941 */ /* 0x000fea0003800200 */
.L_x_125:
        /* <DEDUP_REMOVED lines=16> */
.L_x_130:
[----:B------:R-:W-:Y:S05]  /*9220*/  BSYNC B0 ;  /* 0x0000000000007941 */ /* 0x000fea0003800000 */
.L_x_129:
        /* <DEDUP_REMOVED lines=20> */
.L_x_128:
[----:B------:R-:W-:Y:S05]  /*9370*/  BSYNC B1 ;  /* 0x0000000000017941 */ /* 0x000fea0003800000 */
.L_x_127:
        /* <DEDUP_REMOVED lines=22> */
.L_x_133:
[----:B------:R-:W-:Y:S05]  /*94e0*/  BSYNC.RECONVERGENT B6 ;  /* 0x0000000000067941 */ /* 0x000fea0003800200 */
.L_x_132:
        /* <DEDUP_REMOVED lines=276> */
[----:B------:R-:W-:Y:S02]  /*a630*/  UIADD3 UR4, UPT, UPT, UR44, 0x8200, URZ ;  /* 0x000082002c047890 */ /* 0x000fe4000fffe0ff */
[----:B------:R-:W-:Y:S01]  /*a640*/  UIADD3 UR9, UPT, UPT, UR49, 0x80, URZ ;  /* 0x0000008031097890 */ /* 0x000fe2000fffe0ff */
[----:B------:R-:W-:Y:S01]  /*a650*/  UMOV UR10, UR50 ;  /* 0x00000032000a7c82 */ /* 0x000fe20008000000 */
[----:B------:R-:W-:Y:S02]  /*a660*/  UMOV UR11, UR36 ;  /* 0x00000024000b7c82 */ /* 0x000fe40008000000 */
        /* <DEDUP_REMOVED lines=8> */
.L_x_135:
[----:B------:R-:W-:Y:S05]  /*a6f0*/  BSYNC.RECONVERGENT B0 ;  /* 0x0000000000007941 */ /* 0x000fea0003800200 */
.L_x_134:
        /* <DEDUP_REMOVED lines=16> */
.L_x_139:
[----:B------:R-:W-:Y:S05]  /*a800*/  BSYNC B0 ;  /* 0x0000000000007941 */ /* 0x000fea0003800000 */
.L_x_138:
        /* <DEDUP_REMOVED lines=20> */
.L_x_137:
[----:B------:R-:W-:Y:S05]  /*a950*/  BSYNC B1 ;  /* 0x0000000000017941 */ /* 0x000fea0003800000 */
.L_x_136:
[----:B------:R-:W-:Y:S05]  /*a960*/  VIADD R0, R71, 0xc0 ;  /* 0x000000c047007836 */ /* 0x000fea0000000000 */
        /* <DEDUP_REMOVED lines=20> */
.L_x_141:
[----:B------:R-:W-:Y:S01]  /*aab0*/  ISETP.NE.AND P0, PT, R176, RZ, PT ;  /* 0x000000ffb000720c */ /* 0x000fe20003f05270 */
[----:B------:R-:W-:Y:S05]  /*aac0*/  WARPSYNC.ALL ;  /* 0x0000000000007948 */ /* 0x000fea0003800000 */
[----:B------:R-:W-:Y:S01]  /*aad0*/  R2UR UR4, R71 ;  /* 0x00000000470472ca */ /* 0x000fe200000e0000 */
[----:B------:R-:W-:Y:S01]  /*aae0*/  BSSY.RECONVERGENT B0, `(.L_x_142) ;  /* 0x000011c000007945 */ /* 0x000fe20003800200 */
[----:B------:R-:W-:Y:S02]  /*aaf0*/  F2FP.F16.E4M3.UNPACK_B R11, R141 ;  /* 0x0000008dff0b723e */ /* 0x000fe400020006ff */
[----:B------:R-:W-:Y:S02]  /*ab00*/  F2FP.F16.E4M3.UNPACK_B R10, R142 ;  /* 0x0000008eff0a723e */ /* 0x000fe400020006ff */
[----:B------:R-:W-:Y:S01]  /*ab10*/  F2FP.F16.E4M3.UNPACK_B R9, R143 ;  /* 0x0000008fff09723e */ /* 0x000fe200020006ff */
[--C-:B------:R-:W-:Y:S01]  /*ab20*/  HADD2.F32 R74, -RZ, R11.reuse.H0_H0 ;  /* 0x2000000bff4a7230 */ /* 0x100fe20000004100 */
[----:B------:R-:W-:Y:S01]  /*ab30*/  F2FP.F16.E4M3.UNPACK_B R8, R144 ;  /* 0x00000090ff08723e */ /* 0x000fe200020006ff */
[----:B------:R-:W-:Y:S01]  /*ab40*/  HADD2.F32 R76, -RZ, R11.H1_H1 ;  /* 0x3000000bff4c7230 */ /* 0x000fe20000004100 */
[----:B------:R-:W-:Y:S01]  /*ab50*/  F2FP.F16.E4M3.UNPACK_B R7, R145 ;  /* 0x00000091ff07723e */ /* 0x000fe200020006ff */
[--C-:B------:R-:W-:Y:S01]  /*ab60*/  HADD2.F32 R77, -RZ, R10.reuse.H0_H0 ;  /* 0x2000000aff4d7230 */ /* 0x100fe20000004100 */
[----:B------:R-:W-:Y:S01]  /*ab70*/  F2FP.F16.E4M3.UNPACK_B R6, R146 ;  /* 0x00000092ff06723e */ /* 0x000fe200020006ff */
[----:B------:R-:W-:Y:S01]  /*ab80*/  HADD2.F32 R80, -RZ, R10.H1_H1 ;  /* 0x3000000aff507230 */ /* 0x000fe20000004100 */
[----:B------:R-:W-:Y:S01]  /*ab90*/  F2FP.F16.E4M3.UNPACK_B R5, R147 ;  /* 0x00000093ff05723e */ /* 0x000fe200020006ff */
[--C-:B------:R-:W-:Y:S01]  /*aba0*/  HADD2.F32 R81, -RZ, R9.reuse.H0_H0 ;  /* 0x20000009ff517230 */ /* 0x100fe20000004100 */
[----:B-1----:R-:W-:Y:S01]  /*abb0*/  F2FP.F16.E4M3.UNPACK_B R4, R148 ;  /* 0x00000094ff04723e */ /* 0x002fe200020006ff */
[----:B------:R-:W-:Y:S01]  /*abc0*/  HADD2.F32 R83, -RZ, R9.H1_H1 ;  /* 0x30000009ff537230 */ /* 0x000fe20000004100 */
[-C--:B------:R-:W-:Y:S01]  /*abd0*/  F2FP.F16.E4M3.UNPACK_B R2, R140.reuse ;  /* 0x0000008cff02723e */ /* 0x080fe200020006ff */
[--C-:B------:R-:W-:Y:S01]  /*abe0*/  HADD2.F32 R86, -RZ, R8.reuse.H0_H0 ;  /* 0x20000008ff567230 */ /* 0x100fe20000004100 */
[----:B------:R-:W-:Y:S01]  /*abf0*/  F2FP.F16.E4M3.UNPACK_B R140, R140.H1 ;  /* 0x0000008cff8c723e */ /* 0x000fe200030006ff */
[----:B------:R-:W-:Y:S01]  /*ac00*/  HADD2.F32 R87, -RZ, R8.H1_H1 ;  /* 0x30000008ff577230 */ /* 0x000fe20000004100 */
[----:B------:R-:W-:Y:S01]  /*ac10*/  F2FP.F16.E4M3.UNPACK_B R141, R141.H1 ;  /* 0x0000008dff8d723e */ /* 0x000fe200030006ff */
[--C-:B------:R-:W-:Y:S01]  /*ac20*/  HADD2.F32 R90, -RZ, R7.reuse.H0_H0 ;  /* 0x20000007ff5a7230 */ /* 0x100fe20000004100 */
[----:B------:R-:W-:Y:S01]  /*ac30*/  F2FP.F16.E4M3.UNPACK_B R142, R142.H1 ;  /* 0x0000008eff8e723e */ /* 0x000fe200030006ff */
[----:B------:R-:W-:Y:S01]  /*ac40*/  HADD2.F32 R91, -RZ, R7.H1_H1 ;  /* 0x30000007ff5b7230 */ /* 0x000fe20000004100 */
[----:B------:R-:W-:Y:S01]  /*ac50*/  F2FP.F16.E4M3.UNPACK_B R143, R143.H1 ;  /* 0x0000008fff8f723e */ /* 0x000fe200030006ff */
[--C-:B------:R-:W-:Y:S01]  /*ac60*/  HADD2.F32 R94, -RZ, R6.reuse.H0_H0 ;  /* 0x20000006ff5e7230 */ /* 0x100fe20000004100 */
[----:B------:R-:W-:Y:S01]  /*ac70*/  IADD3 R163, PT, PT, R163, 0xd0, RZ ;  /* 0x000000d0a3a37810 */ /* 0x000fe20007ffe0ff */
[----:B------:R-:W-:Y:S01]  /*ac80*/  HADD2.F32 R95, -RZ, R6.H1_H1 ;  /* 0x30000006ff5f7230 */ /* 0x000fe20000004100 */
[----:B------:R-:W-:Y:S01]  /*ac90*/  F2FP.F16.E4M3.UNPACK_B R107, R149 ;  /* 0x00000095ff6b723e */ /* 0x000fe200020006ff */
[--C-:B------:R-:W-:Y:S01]  /*aca0*/  HADD2.F32 R98, -RZ, R5.reuse.H0_H0 ;  /* 0x20000005ff627230 */ /* 0x100fe20000004100 */
[----:B------:R-:W-:Y:S01]  /*acb0*/  LOP3.LUT R163, R163, 0xfefffff8, RZ, 0xc0, !PT ;  /* 0xfefffff8a3a37812 */ /* 0x000fe200078ec0ff */
[----:B------:R-:W-:Y:S01]  /*acc0*/  HADD2.F32 R99, -RZ, R5.H1_H1 ;  /* 0x30000005ff637230 */ /* 0x000fe20000004100 */
[----:B------:R-:W-:Y:S01]  /*acd0*/  F2FP.F16.E4M3.UNPACK_B R111, R150 ;  /* 0x00000096ff6f723e */ /* 0x000fe200020006ff */
[--C-:B------:R-:W-:Y:S01]  /*ace0*/  HADD2.F32 R102, -RZ, R4.reuse.H0_H0 ;  /* 0x20000004ff667230 */ /* 0x100fe20000004100 */
[----:B------:R-:W-:Y:S01]  /*acf0*/  F2FP.F16.E4M3.UNPACK_B R115, R151 ;  /* 0x00000097ff73723e */ /* 0x000fe200020006ff */
[----:B------:R-:W-:Y:S01]  /*ad00*/  HADD2.F32 R103, -RZ, R4.H1_H1 ;  /* 0x30000004ff677230 */ /* 0x000fe20000004100 */
[----:B------:R-:W-:Y:S01]  /*ad10*/  F2FP.F16.E4M3.UNPACK_B R119, R152 ;  /* 0x00000098ff77723e */ /* 0x000fe200020006ff */
[----:B------:R-:W1:Y:S01]  /*ad20*/  LDTM.x64 R4, tmem[UR4+0xc0] ;  /* 0x0000c004000479ee */ /* 0x000e620008340000 */
[--C-:B------:R-:W-:Y:S01]  /*ad30*/  HADD2.F32 R0, -RZ, R2.reuse.H0_H0 ;  /* 0x20000002ff007230 */ /* 0x100fe20000004100 */
[----:B------:R-:W-:Y:S01]  /*ad40*/  NOP ;  /* 0x0000000000007918 */ /* 0x000fe20000000000 */
[----:B-1----:R1:W-:Y:S01]  /*ad50*/  SYNCS.ARRIVE.TRANS64.RED.A1T0 RZ, [R163+URZ], RZ ;  /* 0x000000ffa3ff79a7 */ /* 0x0023e200081004ff */
[----:B------:R-:W-:Y:S01]  /*ad60*/  HADD2.F32 R2, -RZ, R2.H1_H1 ;  /* 0x30000002ff027230 */ /* 0x000fe20000004100 */
[----:B------:R-:W-:Y:S01]  /*ad70*/  F2FP.F16.E4M3.UNPACK_B R123, R153 ;  /* 0x00000099ff7b723e */ /* 0x000fe200020006ff */
[----:B------:R-:W-:Y:S01]  /*ad80*/  HADD2.F32 R78, -RZ, R141.H1_H1 ;  /* 0x3000008dff4e7230 */ /* 0x000fe20000004100 */
[----:B------:R-:W-:Y:S01]  /*ad90*/  F2FP.F16.E4M3.UNPACK_B R127, R154 ;  /* 0x0000009aff7f723e */ /* 0x000fe200020006ff */
[--C-:B------:R-:W-:Y:S01]  /*ada0*/  HADD2.F32 R106, -RZ, R107.reuse.H0_H0 ;  /* 0x2000006bff6a7230 */ /* 0x100fe20000004100 */
[----:B------:R-:W-:Y:S01]  /*adb0*/  F2FP.F16.E4M3.UNPACK_B R130, R155 ;  /* 0x0000009bff82723e */ /* 0x000fe200020006ff */
[----:B------:R-:W-:Y:S01]  /*adc0*/  HADD2.F32 R107, -RZ, R107.H1_H1 ;  /* 0x3000006bff6b7230 */ /* 0x000fe20000004100 */
[----:B------:R-:W-:Y:S01]  /*add0*/  F2FP.F16.E4M3.UNPACK_B R144, R144.H1 ;  /* 0x00000090ff90723e */ /* 0x000fe200030006ff */
        /* <DEDUP_REMOVED lines=12> */
[C---:B------:R-:W-:Y:S01]  /*aea0*/  FMUL R4, R70.reuse, R4 ;  /* 0x0000000446047220 */ /* 0x040fe20000400000 */
[C---:B------:R-:W-:Y:S01]  /*aeb0*/  FMUL R5, R70.reuse, R5 ;  /* 0x0000000546057220 */ /* 0x040fe20000400000 */
[--C-:B------:R-:W-:Y:S02]  /*aec0*/  HADD2.F32 R3, -RZ, R140.reuse.H0_H0 ;  /* 0x2000008cff037230 */ /* 0x100fe40000004100 */
        /* <DEDUP_REMOVED lines=9> */
[----:B------:R-:W-:Y:S02]  /*af60*/  HADD2.F32 R122, -RZ, R123.H0_H0 ;  /* 0x2000007bff7a7230 */ /* 0x000fe40000004100 */
[C---:B------:R-:W-:Y:S01]  /*af70*/  FMUL R6, R70.reuse, R6 ;  /* 0x0000000646067220 */ /* 0x040fe20000400000 */
[----:B------:R-:W-:Y:S02]  /*af80*/  HADD2.F32 R72, -RZ, R140.H1_H1 ;  /* 0x3000008cff487230 */ /* 0x000fe40000004100 */
[C---:B------:R-:W-:Y:S01]  /*af90*/  FMUL R7, R70.reuse, R7 ;  /* 0x0000000746077220 */ /* 0x040fe20000400000 */
[----:B------:R-:W-:Y:S02]  /*afa0*/  HADD2.F32 R75, -RZ, R141.H0_H0 ;  /* 0x2000008dff4b7230 */ /* 0x000fe40000004100 */
[C---:B------:R-:W-:Y:S01]  /*afb0*/  FFMA R6, R73.reuse, R3, R6 ;  /* 0x0000000349067223 */ /* 0x040fe20000000006 */
[----:B------:R-:W-:Y:S02]  /*afc0*/  HADD2.F32 R123, -RZ, R123.H1_H1 ;  /* 0x3000007bff7b7230 */ /* 0x000fe40000004100 */
[C---:B------:R-:W-:Y:S01]  /*afd0*/  FFMA R7, R73.reuse, R72, R7 ;  /* 0x0000004849077223 */ /* 0x040fe20000000007 */
[C---:B------:R-:W-:Y:S01]  /*afe0*/  FFMA R8, R73.reuse, R74, R8 ;  /* 0x0000004a49087223 */ /* 0x040fe20000000008 */
[----:B------:R-:W-:Y:S01]  /*aff0*/  FFMA R9, R73, R76, R9 ;  /* 0x0000004c49097223 */ /* 0x000fe20000000009 */
[--C-:B------:R-:W-:Y:S02]  /*b000*/  HADD2.F32 R126, -RZ, R127.reuse.H0_H0 ;  /* 0x2000007fff7e7230 */ /* 0x100fe40000004100 */
[C---:B------:R-:W-:Y:S01]  /*b010*/  FMUL R10, R70.reuse, R10 ;  /* 0x0000000a460a7220 */ /* 0x040fe20000400000 */
[----:B------:R-:W-:Y:S01]  /*b020*/  F2FP.SATFINITE.E4M3.F32.PACK_AB_MERGE_C R76, R7, R6, RZ ;  /* 0x00000006074c723e */ /* 0x000fe200048070ff */
[C---:B------:R-:W-:Y:S01]  /*b030*/  FMUL R7, R70.reuse, R20 ;  /* 0x0000001446077220 */ /* 0x040fe20000400000 */
[----:B------:R-:W-:Y:S02]  /*b040*/  HADD2.F32 R127, -RZ, R127.H1_H1 ;  /* 0x3000007fff7f7230 */ /* 0x000fe40000004100 */
[C---:B------:R-:W-:Y:S01]  /*b050*/  FFMA R10, R73.reuse, R75, R10 ;  /* 0x0000004b490a7223 */ /* 0x040fe2000000000a */
[----:B------:R-:W-:Y:S02]  /*b060*/  HADD2.F32 R72, -RZ, R130.H0_H0 ;  /* 0x20000082ff487230 */ /* 0x000fe40000004100 */
[C---:B------:R-:W-:Y:S01]  /*b070*/  FMUL R11, R70.reuse, R11 ;  /* 0x0000000b460b7220 */ /* 0x040fe20000400000 */
[--C-:B------:R-:W-:Y:S02]  /*b080*/  HADD2.F32 R79, -RZ, R142.reuse.H0_H0 ;  /* 0x2000008eff4f7230 */ /* 0x100fe40000004100 */
[C---:B------:R-:W-:Y:S01]  /*b090*/  FMUL R14, R70.reuse, R14 ;  /* 0x0000000e460e7220 */ /* 0x040fe20000400000 */
[----:B------:R-:W-:Y:S02]  /*b0a0*/  HADD2.F32 R82, -RZ, R142.H1_H1 ;  /* 0x3000008eff527230 */ /* 0x000fe40000004100 */
[C---:B------:R-:W-:Y:S01]  /*b0b0*/  FFMA R11, R73.reuse, R78, R11 ;  /* 0x0000004e490b7223 */ /* 0x040fe2000000000b */
[C---:B------:R-:W-:Y:S01]  /*b0c0*/  FFMA R12, R73.reuse, R77, R12 ;  /* 0x0000004d490c7223 */ /* 0x040fe2000000000c */
[C---:B------:R-:W-:Y:S01]  /*b0d0*/  FFMA R13, R73.reuse, R80, R13 ;  /* 0x00000050490d7223 */ /* 0x040fe2000000000d */
[----:B------:R-:W-:Y:S01]  /*b0e0*/  FFMA R14, R73, R79, R14 ;  /* 0x0000004f490e7223 */ /* 0x000fe2000000000e */
[----:B------:R-:W-:Y:S01]  /*b0f0*/  HADD2.F32 R75, -RZ, R130.H1_H1 ;  /* 0x30000082ff4b7230 */ /* 0x000fe20000004100 */
[----:B------:R-:W-:Y:S01]  /*b100*/  F2FP.SATFINITE.E4M3.F32.PACK_AB_MERGE_C R78, R11, R10, RZ ;  /* 0x0000000a0b4e723e */ /* 0x000fe200048070ff */
[C---:B------:R-:W-:Y:S01]  /*b110*/  FMUL R10, R70.reuse, R21 ;  /* 0x00000015460a7220 */ /* 0x040fe20000400000 */
[C---:B------:R-:W-:Y:S01]  /*b120*/  FMUL R21, R70.reuse, R28 ;  /* 0x0000001c46157220 */ /* 0x040fe20000400000 */
        /* <DEDUP_REMOVED lines=8> */
[C---:B------:R-:W-:Y:S01]  /*b1b0*/  FMUL R18, R70.reuse, R25 ;  /* 0x0000001946127220 */ /* 0x040fe20000400000 */
[----:B------:R-:W-:Y:S01]  /*b1c0*/  F2FP.SATFINITE.E4M3.F32.PACK_AB_MERGE_C R14, R15, R14, RZ ;  /* 0x0000000e0f0e723e */ /* 0x000fe200048070ff */
        /* <DEDUP_REMOVED lines=8> */
[C---:B------:R-:W-:Y:S01]  /*b250*/  FFMA R11, R73.reuse, R88, R11 ;  /* 0x00000058490b7223 */ /* 0x040fe2000000000b */
[----:B------:R-:W-:Y:S01]  /*b260*/  FMUL R22, R70, R29 ;  /* 0x0000001d46167220 */ /* 0x000fe20000400000 */
        /* <DEDUP_REMOVED lines=13> */
[----:B------:R-:W-:Y:S01]  /*b340*/  FMUL R20, R70, R27 ;  /* 0x0000001b46147220 */ /* 0x000fe20000400000 */
[--C-:B------:R-:W-:Y:S01]  /*b350*/  HADD2.F32 R96, -RZ, R146.reuse.H0_H0 ;  /* 0x20000092ff607230 */ /* 0x100fe20000004100 */
[----:B------:R-:W-:Y:S01]  /*b360*/  F2FP.SATFINITE.E4M3.F32.PACK_AB_MERGE_C R16, R10, R7, R16 ;  /* 0x000000070a10723e */ /* 0x000fe20004807010 */
[----:B------:R-:W-:Y:S02]  /*b370*/  HADD2.F32 R97, -RZ, R146.H1_H1 ;  /* 0x30000092ff617230 */ /* 0x000fe40000004100 */
        /* <DEDUP_REMOVED lines=28> */
[----:B------:R-:W-:Y:S01]  /*b540*/  F2FP.F16.E4M3.UNPACK_B R151, R151.H1 ;  /* 0x00000097ff97723e */ /* 0x000fe200030006ff */
[----:B------:R-:W-:Y:S01]  /*b550*/  FMUL R38, R70, R45 ;  /* 0x0000002d46267220 */ /* 0x000fe20000400000 */
[----:B------:R-:W-:Y:S01]  /*b560*/  F2FP.SATFINITE.E4M3.F32.PACK_AB_MERGE_C R19, R28, R27, RZ ;  /* 0x0000001b1c13723e */ /* 0x000fe200048070ff */
[----:B------:R-:W-:Y:S01]  /*b570*/  FFMA R31, R73, R104, R31 ;  /* 0x00000068491f7223 */ /* 0x000fe2000000001f */
[C---:B------:R-:W-:Y:S01]  /*b580*/  FMUL R45, R70.reuse, R52 ;  /* 0x00000034462d7220 */ /* 0x040fe20000400000 */
[C---:B------:R-:W-:Y:S01]  /*b590*/  FMUL R52, R70.reuse, R59 ;  /* 0x0000003b46347220 */ /* 0x040fe20000400000 */
[----:B------:R-:W-:Y:S01]  /*b5a0*/  F2FP.F16.E4M3.UNPACK_B R152, R152.H1 ;  /* 0x00000098ff98723e */ /* 0x000fe200030006ff */
[C---:B------:R-:W-:Y:S01]  /*b5b0*/  FMUL R59, R70.reuse, R66 ;  /* 0x00000042463b7220 */ /* 0x040fe20000400000 */
[----:B------:R-:W-:Y:S01]  /*b5c0*/  F2FP.SATFINITE.E4M3.F32.PACK_AB_MERGE_C R66, R13, R12, R14 ;  /* 0x0000000c0d42723e */ /* 0x000fe2000480700e */
        /* <DEDUP_REMOVED lines=11> */
[C---:B------:R-:W-:Y:S01]  /*b680*/  FFMA R35, R73.reuse, R108, R35 ;  /* 0x0000006c49237223 */ /* 0x040fe20000000023 */
[C---:B------:R-:W-:Y:S01]  /*b690*/  FMUL R36, R70.reuse, R43 ;  /* 0x0000002b46247220 */ /* 0x040fe20000400000 */
[--C-:B------:R-:W-:Y:S02]  /*b6a0*/  HADD2.F32 R112, -RZ, R150.reuse.H0_H0 ;  /* 0x20000096ff707230 */ /* 0x100fe40000004100 */
[C---:B------:R-:W-:Y:S01]  /*b6b0*/  FMUL R39, R70.reuse, R46 ;  /* 0x0000002e46277220 */ /* 0x040fe20000400000 */
        /* <DEDUP_REMOVED lines=13> */
[C---:B------:R-:W-:Y:S01]  /*b790*/  FMUL R46, R70.reuse, R53 ;  /* 0x00000035462e7220 */ /* 0x040fe20000400000 */
[--C-:B------:R-:W-:Y:S02]  /*b7a0*/  HADD2.F32 R120, -RZ, R152.reuse.H0_H0 ;  /* 0x20000098ff787230 */ /* 0x100fe40000004100 */
[C---:B------:R-:W-:Y:S01]  /*b7b0*/  FMUL R50, R70.reuse, R57 ;  /* 0x0000003946327220 */ /* 0x040fe20000400000 */
[C---:B------:R-:W-:Y:S01]  /*b7c0*/  FMUL R51, R70.reuse, R58 ;  /* 0x0000003a46337220 */ /* 0x040fe20000400000 */
[C---:B------:R-:W-:Y:S01]  /*b7d0*/  FMUL R53, R70.reuse, R60 ;  /* 0x0000003c46357220 */ /* 0x040fe20000400000 */
[C---:B------:R-:W-:Y:S01]  /*b7e0*/  FFMA R43, R73.reuse, R116, R43 ;  /* 0x00000074492b7223 */ /* 0x040fe2000000002b */
[----:B------:R-:W-:Y:S02]  /*b7f0*/  HADD2.F32 R121, -RZ, R152.H1_H1 ;  /* 0x30000098ff797230 */ /* 0x000fe40000004100 */
[C---:B------:R-:W-:Y:S01]  /*b800*/  FMUL R47, R70.reuse, R54 ;  /* 0x00000036462f7220 */ /* 0x040fe20000400000 */
[C---:B------:R-:W-:Y:S01]  /*b810*/  FMUL R57, R70.reuse, R64 ;  /* 0x0000004046397220 */ /* 0x040fe20000400000 */
[C---:B------:R-:W-:Y:S01]  /*b820*/  FMUL R58, R70.reuse, R65 ;  /* 0x00000041463a7220 */ /* 0x040fe20000400000 */
[C---:B------:R-:W-:Y:S01]  /*b830*/  FMUL R60, R70.reuse, R67 ;  /* 0x00000043463c7220 */ /* 0x040fe20000400000 */
[----:B------:R-:W-:Y:S01]  /*b840*/  FFMA R44, R73, R117, R44 ;  /* 0x00000075492c7223 */ /* 0x000fe2000000002c */
[C---:B------:R-:W-:Y:S01]  /*b850*/  FMUL R48, R70.reuse, R55 ;  /* 0x0000003746307220 */ /* 0x040fe20000400000 */
[----:B------:R-:W-:Y:S01]  /*b860*/  F2FP.SATFINITE.E4M3.F32.PACK_AB_MERGE_C R64, R5, R4, R76 ;  /* 0x000000040540723e */ /* 0x000fe2000480704c */
[----:B------:R-:W-:Y:S01]  /*b870*/  FFMA R45, R73, R118, R45 ;  /* 0x00000076492d7223 */ /* 0x000fe2000000002d */
[----:B------:R-:W-:Y:S01]  /*b880*/  F2FP.SATFINITE.E4M3.F32.PACK_AB_MERGE_C R65, R9, R8, R78 ;  /* 0x000000080941723e */ /* 0x000fe2000480704e */
[----:B------:R-:W-:Y:S01]  /*b890*/  FMUL R49, R70, R56 ;  /* 0x0000003846317220 */ /* 0x000fe20000400000 */
[----:B------:R-:W-:Y:S01]  /*b8a0*/  F2FP.SATFINITE.E4M3.F32.PACK_AB_MERGE_C R67, R2, R0, R3 ;  /* 0x000000000243723e */ /* 0x000fe20004807003 */
[C---:B------:R-:W-:Y:S01]  /*b8b0*/  FFMA R46, R73.reuse, R119, R46 ;  /* 0x00000077492e7223 */ /* 0x040fe2000000002e */
[----:B------:R-:W-:Y:S01]  /*b8c0*/  F2FP.F16.E4M3.UNPACK_B R154, R154.H1 ;  /* 0x0000009aff9a723e */ /* 0x000fe200030006ff */
[--C-:B------:R-:W-:Y:S02]  /*b8d0*/  HADD2.F32 R124, -RZ, R153.reuse.H0_H0 ;  /* 0x20000099ff7c7230 */ /* 0x100fe40000004100 */
[C---:B------:R-:W-:Y:S01]  /*b8e0*/  FFMA R47, R73.reuse, R120, R47 ;  /* 0x00000078492f7223 */ /* 0x040fe2000000002f */
[----:B------:R1:W-:Y:S01]  /*b8f0*/  STS.128 [R137+UR44+0xa200], R64 ;  /* 0x00a2004089007988 */ /* 0x0003e20008000c2c */
[----:B------:R-:W-:Y:S02]  /*b900*/  HADD2.F32 R125, -RZ, R153.H1_H1 ;  /* 0x30000099ff7d7230 */ /* 0x000fe40000004100 */
[C---:B------:R-:W-:Y:S01]  /*b910*/  FFMA R48, R73.reuse, R121, R48 ;  /* 0x0000007949307223 */ /* 0x040fe20000000030 */
[C---:B------:R-:W-:Y:S01]  /*b920*/  FFMA R49, R73.reuse, R122, R49 ;  /* 0x0000007a49317223 */ /* 0x040fe20000000031 */
[----:B------:R-:W-:Y:S01]  /*b930*/  F2FP.F16.E4M3.UNPACK_B R155, R155.H1 ;  /* 0x0000009bff9b723e */ /* 0x000fe200030006ff */
[C---:B------:R-:W-:Y:S01]  /*b940*/  FFMA R50, R73.reuse, R123, R50 ;  /* 0x0000007b49327223 */ /* 0x040fe20000000032 */
[----:B------:R-:W-:Y:S01]  /*b950*/  FMUL R54, R70, R61 ;  /* 0x0000003d46367220 */ /* 0x000fe20000400000 */
[--C-:B------:R-:W-:Y:S01]  /*b960*/  HADD2.F32 R128, -RZ, R154.reuse.H0_H0 ;  /* 0x2000009aff807230 */ /* 0x100fe20000004100 */
[----:B------:R1:W-:Y:S01]  /*b970*/  STS.128 [R178+0xa010], R16 ;  /* 0x00a01010b2007388 */ /* 0x0003e20000000c00 */
[----:B------:R-:W-:Y:S01]  /*b980*/  F2FP.SATFINITE.E4M3.F32.PACK_AB_MERGE_C R35, R36, R35, RZ ;  /* 0x000000232423723e */ /* 0x000fe200048070ff */
[C---:B------:R-:W-:Y:S01]  /*b990*/  FFMA R51, R73.reuse, R124, R51 ;  /* 0x0000007c49337223 */ /* 0x040fe20000000033 */
[----:B------:R-:W-:Y:S01]  /*b9a0*/  F2FP.SATFINITE.E4M3.F32.PACK_AB_MERGE_C R39, R40, R39, RZ ;  /* 0x000000272827723e */ /* 0x000fe200048070ff */
[----:B------:R-:W-:Y:S02]  /*b9b0*/  HADD2.F32 R129, -RZ, R154.H1_H1 ;  /* 0x3000009aff817230 */ /* 0x000fe40000004100 */
[C---:B------:R-:W-:Y:S01]  /*b9c0*/  FMUL R55, R70.reuse, R62 ;  /* 0x0000003e46377220 */ /* 0x040fe20000400000 */
[C---:B------:R-:W-:Y:S01]  /*b9d0*/  FFMA R52, R73.reuse, R125, R52 ;  /* 0x0000007d49347223 */ /* 0x040fe20000000034 */
[----:B------:R-:W-:Y:S01]  /*b9e0*/  FMUL R56, R70, R63 ;  /* 0x0000003f46387220 */ /* 0x000fe20000400000 */
[C---:B------:R-:W-:Y:S01]  /*b9f0*/  FFMA R53, R73.reuse, R126, R53 ;  /* 0x0000007e49357223 */ /* 0x040fe20000000035 */
[C---:B------:R-:W-:Y:S01]  /*ba00*/  FFMA R54, R73.reuse, R127, R54 ;  /* 0x0000007f49367223 */ /* 0x040fe20000000036 */
[--C-:B------:R-:W-:Y:S02]  /*ba10*/  HADD2.F32 R74, -RZ, R155.reuse.H0_H0 ;  /* 0x2000009bff4a7230 */ /* 0x100fe40000004100 */
[C---:B------:R-:W-:Y:S01]  /*ba20*/  FFMA R55, R73.reuse, R128, R55 ;  /* 0x0000008049377223 */ /* 0x040fe20000000037 */
[----:B------:R-:W-:Y:S02]  /*ba30*/  HADD2.F32 R131, -RZ, R155.H1_H1 ;  /* 0x3000009bff837230 */ /* 0x000fe40000004100 */
[C---:B------:R-:W-:Y:S01]  /*ba40*/  FFMA R56, R73.reuse, R129, R56 ;  /* 0x0000008149387223 */ /* 0x040fe20000000038 */
[----:B------:R-:W-:Y:S01]  /*ba50*/  F2FP.SATFINITE.E4M3.F32.PACK_AB_MERGE_C R43, R44, R43, RZ ;  /* 0x0000002b2c2b723e */ /* 0x000fe200048070ff */
[C---:B------:R-:W-:Y:S01]  /*ba60*/  FFMA R57, R73.reuse, R72, R57 ;  /* 0x0000004849397223 */ /* 0x040fe20000000039 */
[C---:B------:R-:W-:Y:S01]  /*ba70*/  FFMA R58, R73.reuse, R75, R58 ;  /* 0x0000004b493a7223 */ /* 0x040fe2000000003a */
[C---:B------:R-:W-:Y:S01]  /*ba80*/  FFMA R59, R73.reuse, R74, R59 ;  /* 0x0000004a493b7223 */ /* 0x040fe2000000003b */
[----:B------:R-:W-:Y:S01]  /*ba90*/  F2FP.SATFINITE.E4M3.F32.PACK_AB_MERGE_C R33, R34, R33, R35 ;  /* 0x000000212221723e */ /* 0x000fe20004807023 */
[----:B------:R-:W-:Y:S01]  /*baa0*/  FFMA R60, R73, R131, R60 ;  /* 0x00000083493c7223 */ /* 0x000fe2000000003c */
[----:B------:R-:W-:Y:S02]  /*bab0*/  F2FP.SATFINITE.E4M3.F32.PACK_AB_MERGE_C R32, R30, R29, R32 ;  /* 0x0000001d1e20723e */ /* 0x000fe40004807020 */
        /* <DEDUP_REMOVED lines=11> */
[----:B------:R-:W-:Y:S03]  /*bb70*/  IADD3 R68, PT, PT, R68, 0x1, RZ ;  /* 0x0000000144447810 */ /* 0x000fe60007ffe0ff */
        /* <DEDUP_REMOVED lines=18> */
.L_x_143:
[----:B------:R-:W-:Y:S05]  /*bca0*/  BSYNC.RECONVERGENT B0 ;  /* 0x0000000000007941 */ /* 0x000fea0003800200 */
.L_x_142:
[----:B------:R-:W-:Y:S01]  /*bcb0*/  R2UR UR5, R160 ;  /* 0x00000000a00572ca */ /* 0x000fe200000e0000 */
[----:B------:R-:W-:Y:S01]  /*bcc0*/  BAR.SYNC.DEFER_BLOCKING 0x1, 0x80 ;  /* 0x0042000000007b1d */ /* 0x000fe20000010000 */
[----:B------:R-:W-:Y:S01]  /*bcd0*/  R2UR UR4, R161 ;  /* 0x00000000a10472ca */ /* 0x000fe200000e0000 */
[----:B------:R-:W-:Y:S01]  /*bce0*/  UISETP.NE.AND UP0, UPT, UR46, URZ, UPT ;  /* 0x000000ff2e00728c */ /* 0x000fe2000bf05270 */
[----:B------:R-:W-:Y:S02]  /*bcf0*/  ISETP.NE.AND P0, PT, R164, 0x2, PT ;  /* 0x00000002a400780c */ /* 0x000fe40003f05270 */
[----:B------:R-:W-:Y:S02]  /*bd00*/  ISETP.NE.AND P1, PT, R68, 0x2, PT ;  /* 0x000000024400780c */ /* 0x000fe40003f25270 */
[----:B------:R-:W-:Y:S02]  /*bd10*/  SEL R0, RZ, 0x1, P0 ;  /* 0x00000001ff007807 */ /* 0x000fe40000000000 */
[----:B------:R-:W-:Y:S02]  /*bd20*/  SEL R3, RZ, 0x1, P1 ;  /* 0x00000001ff037807 */ /* 0x000fe40000800000 */
[----:B------:R-:W-:Y:S01]  /*bd30*/  LOP3.LUT R169, R169, R0, RZ, 0x3c, !PT ;  /* 0x00000000a9a97212 */ /* 0x000fe200078e3cff */
[----:B------:R-:W-:Y:S01]  /*bd40*/  UIADD3 UR20, UPT, UPT, UR37, UR5, URZ ;  /* 0x0000000525147290 */ /* 0x000fe2000fffe0ff */
[----:B------:R-:W-:Y:S01]  /*bd50*/  LOP3.LUT R170, R170, R3, RZ, 0x3c, !PT ;  /* 0x00000003aaaa7212 */ /* 0x000fe200078e3cff */
[----:B------:R-:W-:Y:S01]  /*bd60*/  UIADD3 UR16, UPT, UPT, UR38, UR4, URZ ;  /* 0x0000000426107290 */ /* 0x000fe2000fffe0ff */
[----:B------:R-:W-:Y:S02]  /*bd70*/  SEL R164, R164, RZ, P0 ;  /* 0x000000ffa4a47207 */ /* 0x000fe40000000000 */
[----:B------:R-:W-:Y:S01]  /*bd80*/  SEL R68, R68, RZ, P1 ;  /* 0x000000ff44447207 */ /* 0x000fe20000800000 */
[----:B------:R-:W-:Y:S01]  /*bd90*/  UMOV UR36, UR59 ;  /* 0x0000003b00247c82 */ /* 0x000fe20008000000 */
[----:B------:R-:W-:Y:S07]  /*bda0*/  BRA.U UP0, `(.L_x_144) ;  /* 0xffffff9900787547 */ /* 0x000fee000b83ffff */
[----:B------:R-:W-:Y:S05]  /*bdb0*/  EXIT ;  /* 0x000000000000794d */ /* 0x000fea0003800000 */
.L_x_24:
[----:B--2---:R2:W3:Y:S02]  /*bdc0*/  SYNCS.PHASECHK.TRANS64.TRYWAIT P0, [R3+URZ+0xf0], R2 ;  /* 0x0000f002030075a7 */ /* 0x0044e400080011ff */
[----:B---3--:R-:W-:Y:S05]  /*bdd0*/  @!P0 NANOSLEEP.SYNCS 0x989680 ;  /* 0x009896800000895d */ /* 0x008fea0003900000 */
[----:B------:R-:W3:Y:S02]  /*bde0*/  @!P0 SYNCS.PHASECHK.TRANS64 P0, [R3+URZ+0xf0], R2 ;  /* 0x0000f002030085a7 */ /* 0x000ee400080010ff */
[----:B---3--:R-:W-:Y:S05]  /*bdf0*/  @!P0 BRA `(.L_x_24) ;  /* 0xfffffffc00f08947 */ /* 0x008fea000383ffff */
[----:B------:R-:W-:Y:S05]  /*be00*/  BRA `(.L_x_145) ;  /* 0xffffff5c00047947 */ /* 0x000fea000383ffff */
.L_x_27:
[----:B-1----:R-:W-:-:S07]  /*be10*/  MOV R0, UR33 ;  /* 0x0000002100007c02 */ /* 0x002fce0008000f00 */
.L_x_146:
[----:B-1----:R1:W2:Y:S02]  /*be20*/  SYNCS.PHASECHK.TRANS64.TRYWAIT P0, [R0+URZ+0x28], R3 ;  /* 0x00002803000075a7 */ /* 0x0022a400080011ff */
[----:B--2---:R-:W-:Y:S05]  /*be30*/  @!P0 NANOSLEEP.SYNCS 0x989680 ;  /* 0x009896800000895d */ /* 0x004fea0003900000 */
[----:B------:R-:W2:Y:S02]  /*be40*/  @!P0 SYNCS.PHASECHK.TRANS64 P0, [R0+URZ+0x28], R3 ;  /* 0x00002803000085a7 */ /* 0x000ea400080010ff */
[----:B--2---:R-:W-:Y:S05]  /*be50*/  @!P0 BRA `(.L_x_146) ;  /* 0xfffffffc00f08947 */ /* 0x004fea000383ffff */
[----:B------:R-:W-:Y:S05]  /*be60*/  BRA `(.L_x_26) ;  /* 0xffffff5c005c7947 */ /* 0x000fea000383ffff */
.L_x_34:
[----:B-1----:R-:W-:-:S07]  /*be70*/  MOV R0, UR17 ;  /* 0x0000001100007c02 */ /* 0x002fce0008000f00 */
.L_x_147:
[----:B-1----:R1:W2:Y:S02]  /*be80*/  SYNCS.PHASECHK.TRANS64.TRYWAIT P0, [R0+URZ+0x28], R3 ;  /* 0x00002803000075a7 */ /* 0x0022a400080011ff */
[----:B--2---:R-:W-:Y:S05]  /*be90*/  @!P0 NANOSLEEP.SYNCS 0x989680 ;  /* 0x009896800000895d */ /* 0x004fea0003900000 */
[----:B------:R-:W2:Y:S02]  /*bea0*/  @!P0 SYNCS.PHASECHK.TRANS64 P0, [R0+URZ+0x28], R3 ;  /* 0x00002803000085a7 */ /* 0x000ea400080010ff */
[----:B--2---:R-:W-:Y:S05]  /*beb0*/  @!P0 BRA `(.L_x_147) ;  /* 0xfffffffc00f08947 */ /* 0x004fea000383ffff */
[----:B------:R-:W-:Y:S05]  /*bec0*/  BRA `(.L_x_33) ;  /* 0xffffff60001c7947 */ /* 0x000fea000383ffff */
.L_x_39:
[----:B-1----:R1:W2:Y:S02]  /*bed0*/  SYNCS.PHASECHK.TRANS64.TRYWAIT P0, [R3+URZ+0xa0], R0 ;  /* 0x0000a000030075a7 */ /* 0x0022a400080011ff */
[----:B--2---:R-:W-:Y:S05]  /*bee0*/  @!P0 NANOSLEEP.SYNCS 0x989680 ;  /* 0x009896800000895d */ /* 0x004fea0003900000 */
[----:B------:R-:W2:Y:S02]  /*bef0*/  @!P0 SYNCS.PHASECHK.TRANS64 P0, [R3+URZ+0xa0], R0 ;  /* 0x0000a000030085a7 */ /* 0x000ea400080010ff */
[----:B--2---:R-:W-:Y:S05]  /*bf00*/  @!P0 BRA `(.L_x_39) ;  /* 0xfffffffc00f08947 */ /* 0x004fea000383ffff */
[----:B------:R-:W-:Y:S05]  /*bf10*/  BRA `(.L_x_148) ;  /* 0xffffff6000c47947 */ /* 0x000fea000383ffff */
.L_x_43:
[----:B-1----:R-:W-:-:S07]  /*bf20*/  MOV R0, UR4 ;  /* 0x0000000400007c02 */ /* 0x002fce0008000f00 */
.L_x_149:
[----:B-1----:R1:W2:Y:S02]  /*bf30*/  SYNCS.PHASECHK.TRANS64.TRYWAIT P0, [R0+URZ], R3 ;  /* 0x00000003000075a7 */ /* 0x0022a400080011ff */
[----:B--2---:R-:W-:Y:S05]  /*bf40*/  @!P0 NANOSLEEP.SYNCS 0x989680 ;  /* 0x009896800000895d */ /* 0x004fea0003900000 */
[----:B------:R-:W2:Y:S02]  /*bf50*/  @!P0 SYNCS.PHASECHK.TRANS64 P0, [R0+URZ], R3 ;  /* 0x00000003000085a7 */ /* 0x000ea400080010ff */
[----:B--2---:R-:W-:Y:S05]  /*bf60*/  @!P0 BRA `(.L_x_149) ;  /* 0xfffffffc00f08947 */ /* 0x004fea000383ffff */
[----:B------:R-:W-:Y:S05]  /*bf70*/  BRA `(.L_x_150) ;  /* 0xffffff6800707947 */ /* 0x000fea000383ffff */
.L_x_44:
[----:B------:R-:W-:-:S07]  /*bf80*/  MOV R0, UR5 ;  /* 0x0000000500007c02 */ /* 0x000fce0008000f00 */
.L_x_151:
[----:B-1----:R1:W2:Y:S02]  /*bf90*/  SYNCS.PHASECHK.TRANS64.TRYWAIT P0, [R0+URZ], R3 ;  /* 0x00000003000075a7 */ /* 0x0022a400080011ff */
[----:B--2---:R-:W-:Y:S05]  /*bfa0*/  @!P0 NANOSLEEP.SYNCS 0x989680 ;  /* 0x009896800000895d */ /* 0x004fea0003900000 */
[----:B------:R-:W2:Y:S02]  /*bfb0*/  @!P0 SYNCS.PHASECHK.TRANS64 P0, [R0+URZ], R3 ;  /* 0x00000003000085a7 */ /* 0x000ea400080010ff */
[----:B--2---:R-:W-:Y:S05]  /*bfc0*/  @!P0 BRA `(.L_x_151) ;  /* 0xfffffffc00f08947 */ /* 0x004fea000383ffff */
[----:B------:R-:W-:Y:S05]  /*bfd0*/  BRA `(.L_x_152) ;  /* 0xffffff68007c7947 */ /* 0x000fea000383ffff */
.L_x_45:
[----:B------:R-:W-:-:S07]  /*bfe0*/  MOV R0, UR5 ;  /* 0x0000000500007c02 */ /* 0x000fce0008000f00 */
.L_x_153:
[----:B-1----:R1:W2:Y:S02]  /*bff0*/  SYNCS.PHASECHK.TRANS64.TRYWAIT P0, [R0+URZ], R3 ;  /* 0x00000003000075a7 */ /* 0x0022a400080011ff */
[----:B--2---:R-:W-:Y:S05]  /*c000*/  @!P0 NANOSLEEP.SYNCS 0x989680 ;  /* 0x009896800000895d */ /* 0x004fea0003900000 */
[----:B------:R-:W2:Y:S02]  /*c010*/  @!P0 SYNCS.PHASECHK.TRANS64 P0, [R0+URZ], R3 ;  /* 0x00000003000085a7 */ /* 0x000ea400080010ff */
[----:B--2---:R-:W-:Y:S05]  /*c020*/  @!P0 BRA `(.L_x_153) ;  /* 0xfffffffc00f08947 */ /* 0x004fea000383ffff */
[----:B------:R-:W-:Y:S05]  /*c030*/  BRA `(.L_x_154) ;  /* 0xffffff6800887947 */ /* 0x000fea000383ffff */
.L_x_46:
[----:B------:R-:W-:-:S07]  /*c040*/  MOV R0, UR5 ;  /* 0x0000000500007c02 */ /* 0x000fce0008000f00 */
.L_x_155:
[----:B-1----:R1:W2:Y:S02]  /*c050*/  SYNCS.PHASECHK.TRANS64.TRYWAIT P0, [R0+URZ], R3 ;  /* 0x00000003000075a7 */ /* 0x0022a400080011ff */
[----:B--2---:R-:W-:Y:S05]  /*c060*/  @!P0 NANOSLEEP.SYNCS 0x989680 ;  /* 0x009896800000895d */ /* 0x004fea0003900000 */
[----:B------:R-:W2:Y:S02]  /*c070*/  @!P0 SYNCS.PHASECHK.TRANS64 P0, [R0+URZ], R3 ;  /* 0x00000003000085a7 */ /* 0x000ea400080010ff */
[----:B--2---:R-:W-:Y:S05]  /*c080*/  @!P0 BRA `(.L_x_155) ;  /* 0xfffffffc00f08947 */ /* 0x004fea000383ffff */
[----:B------:R-:W-:Y:S05]  /*c090*/  BRA `(.L_x_156) ;  /* 0xffffff6800947947 */ /* 0x000fea000383ffff */
.L_x_49:
[----:B-1----:R1:W2:Y:S02]  /*c0a0*/  SYNCS.PHASECHK.TRANS64.TRYWAIT P0, [R0+URZ+0xe0], R5 ;  /* 0x0000e005000075a7 */ /* 0x0022a400080011ff */
[----:B--2---:R-:W-:Y:S05]  /*c0b0*/  @!P0 NANOSLEEP.SYNCS 0x989680 ;  /* 0x009896800000895d */ /* 0x004fea0003900000 */
[----:B------:R-:W2:Y:S02]  /*c0c0*/  @!P0 SYNCS.PHASECHK.TRANS64 P0, [R0+URZ+0xe0], R5 ;  /* 0x0000e005000085a7 */ /* 0x000ea400080010ff */
[----:B--2---:R-:W-:Y:S05]  /*c0d0*/  @!P0 BRA `(.L_x_49) ;  /* 0xfffffffc00f08947 */ /* 0x004fea000383ffff */
[----:B------:R-:W-:Y:S05]  /*c0e0*/  BRA `(.L_x_157) ;  /* 0xffffff6800f07947 */ /* 0x000fea000383ffff */
.L_x_50:
[----:B------:R-:W-:-:S07]  /*c0f0*/  MOV R0, UR4 ;  /* 0x0000000400007c02 */ /* 0x000fce0008000f00 */
.L_x_158:
[----:B-1----:R1:W2:Y:S02]  /*c100*/  SYNCS.PHASECHK.TRANS64.TRYWAIT P0, [R0+URZ+0xb0], R7 ;  /* 0x0000b007000075a7 */ /* 0x0022a400080011ff */
[----:B--2---:R-:W-:Y:S05]  /*c110*/  @!P0 NANOSLEEP.SYNCS 0x989680 ;  /* 0x009896800000895d */ /* 0x004fea0003900000 */
[----:B------:R-:W2:Y:S02]  /*c120*/  @!P0 SYNCS.PHASECHK.TRANS64 P0, [R0+URZ+0xb0], R7 ;  /* 0x0000b007000085a7 */ /* 0x000ea400080010ff */
[----:B--2---:R-:W-:Y:S05]  /*c130*/  @!P0 BRA `(.L_x_158) ;  /* 0xfffffffc00f08947 */ /* 0x004fea000383ffff */
[----:B------:R-:W-:Y:S05]  /*c140*/  BRA `(.L_x_159) ;  /* 0xffffff6c00007947 */ /* 0x000fea000383ffff */
.L_x_51:
[----:B-1----:R1:W2:Y:S02]  /*c150*/  SYNCS.PHASECHK.TRANS64.TRYWAIT P1, [R0+URZ+0xa0], R5 ;  /* 0x0000a005000075a7 */ /* 0x0022a400080211ff */
[----:B--2---:R-:W-:Y:S05]  /*c160*/  @!P1 NANOSLEEP.SYNCS 0x989680 ;  /* 0x009896800000995d */ /* 0x004fea0003900000 */
[----:B------:R-:W2:Y:S02]  /*c170*/  @!P1 SYNCS.PHASECHK.TRANS64 P1, [R0+URZ+0xa0], R5 ;  /* 0x0000a005000095a7 */ /* 0x000ea400080210ff */
[----:B--2---:R-:W-:Y:S05]  /*c180*/  @!P1 BRA `(.L_x_51) ;  /* 0xfffffffc00f09947 */ /* 0x004fea000383ffff */
[----:B------:R-:W-:Y:S05]  /*c190*/  BRA `(.L_x_160) ;  /* 0xffffff6c00307947 */ /* 0x000fea000383ffff */
.L_x_54:
[----:B------:R-:W-:-:S07]  /*c1a0*/  MOV R0, UR4 ;  /* 0x0000000400007c02 */ /* 0x000fce0008000f00 */
.L_x_161:
[----:B-1----:R1:W2:Y:S02]  /*c1b0*/  SYNCS.PHASECHK.TRANS64.TRYWAIT P0, [R0+URZ+0xb0], R3 ;  /* 0x0000b003000075a7 */ /* 0x0022a400080011ff */
[----:B--2---:R-:W-:Y:S05]  /*c1c0*/  @!P0 NANOSLEEP.SYNCS 0x989680 ;  /* 0x009896800000895d */ /* 0x004fea0003900000 */
[----:B------:R-:W2:Y:S02]  /*c1d0*/  @!P0 SYNCS.PHASECHK.TRANS64 P0, [R0+URZ+0xb0], R3 ;  /* 0x0000b003000085a7 */ /* 0x000ea400080010ff */
[----:B--2---:R-:W-:Y:S05]  /*c1e0*/  @!P0 BRA `(.L_x_161) ;  /* 0xfffffffc00f08947 */ /* 0x004fea000383ffff */
[----:B------:R-:W-:Y:S05]  /*c1f0*/  BRA `(.L_x_53) ;  /* 0xffffff6c00847947 */ /* 0x000fea000383ffff */
.L_x_63:
[----:B-1----:R-:W-:-:S04]  /*c200*/  MOV R5, UR5 ;  /* 0x0000000500057c02 */ /* 0x002fc80008000f00 */
[----:B------:R1:W2:Y:S03]  /*c210*/  SYNCS.PHASECHK.TRANS64.TRYWAIT P0, [R5+URZ+0x8], R6 ;  /* 0x00000806050075a7 */ /* 0x0002a600080011ff */
[----:B--2---:R-:W-:Y:S05]  /*c220*/  @!P0 NANOSLEEP.SYNCS 0x989680 ;  /* 0x009896800000895d */ /* 0x004fea0003900000 */
[----:B------:R-:W2:Y:S02]  /*c230*/  @!P0 SYNCS.PHASECHK.TRANS64 P0, [R5+URZ+0x8], R6 ;  /* 0x00000806050085a7 */ /* 0x000ea400080010ff */
[----:B--2---:R-:W-:Y:S05]  /*c240*/  @!P0 BRA `(.L_x_63) ;  /* 0xfffffffc00ec8947 */ /* 0x004fea000383ffff */
[----:B------:R-:W-:Y:S05]  /*c250*/  BRA `(.L_x_62) ;  /* 0xffffff7000387947 */ /* 0x000fea000383ffff */
.L_x_65:
[----:B------:R-:W-:Y:S01]  /*c260*/  BSSY B0, `(.L_x_162) ;  /* 0x0000006000007945 */ /* 0x000fe20003800000 */
[----:B------:R-:W-:-:S07]  /*c270*/  MOV R15, 0xffffffff ;  /* 0xffffffff000f7802 */ /* 0x000fce0000000f00 */
[----:B-1---5:R-:W-:Y:S05]  /*c280*/  WARPSYNC.COLLECTIVE R15, `(.L_x_163) ;  /* 0x000000000f0c7348 */ /* 0x022fea0003c00000 */
[----:B------:R-:W-:Y:S02]  /*c290*/  ELECT P6, UR79, PT ;  /* 0x00000000004f782f */ /* 0x000fe400038c0000 */
[----:B------:R-:W-:Y:S01]  /*c2a0*/  MOV R14, UR79 ;  /* 0x0000004f000e7c02 */ /* 0x000fe20008000f00 */
[----:B-1---5:R-:W-:Y:S10]  /*c2b0*/  ENDCOLLECTIVE ;  /* 0x000000000000791b */ /* 0x022ff40003800000 */
.L_x_163:
[----:B------:R-:W-:Y:S05]  /*c2c0*/  BSYNC B0 ;  /* 0x0000000000007941 */ /* 0x000fea0003800000 */
.L_x_162:
[----:B------:R-:W-:Y:S01]  /*c2d0*/  PLOP3.LUT P0, PT, P6, PT, PT, 0x80, 0x8 ;  /* 0x000000000008781c */ /* 0x000fe2000370f070 */
[----:B------:R-:W-:-:S12]  /*c2e0*/  BRA `(.L_x_164) ;  /* 0xffffff7000647947 */ /* 0x000fd8000383ffff */
.L_x_67:
[----:B-1----:R-:W-:-:S04]  /*c2f0*/  MOV R3, UR5 ;  /* 0x0000000500037c02 */ /* 0x002fc80008000f00 */
[----:B------:R1:W2:Y:S03]  /*c300*/  SYNCS.PHASECHK.TRANS64.TRYWAIT P0, [R3+URZ+0x8], R4 ;  /* 0x00000804030075a7 */ /* 0x0002a600080011ff */
[----:B--2---:R-:W-:Y:S05]  /*c310*/  @!P0 NANOSLEEP.SYNCS 0x989680 ;  /* 0x009896800000895d */ /* 0x004fea0003900000 */
[----:B------:R-:W2:Y:S02]  /*c320*/  @!P0 SYNCS.PHASECHK.TRANS64 P0, [R3+URZ+0x8], R4 ;  /* 0x00000804030085a7 */ /* 0x000ea400080010ff */
[----:B--2---:R-:W-:Y:S05]  /*c330*/  @!P0 BRA `(.L_x_67) ;  /* 0xfffffffc00ec8947 */ /* 0x004fea000383ffff */
[----:B------:R-:W-:Y:S05]  /*c340*/  BRA `(.L_x_66) ;  /* 0xffffff7000687947 */ /* 0x000fea000383ffff */
.L_x_68:
[----:B-1----:R1:W2:Y:S02]  /*c350*/  SYNCS.PHASECHK.TRANS64.TRYWAIT P0, [R0+URZ+0xa0], R5 ;  /* 0x0000a005000075a7 */ /* 0x0022a400080011ff */
[----:B--2---:R-:W-:Y:S05]  /*c360*/  @!P0 NANOSLEEP.SYNCS 0x989680 ;  /* 0x009896800000895d */ /* 0x004fea0003900000 */
[----:B------:R-:W2:Y:S02]  /*c370*/  @!P0 SYNCS.PHASECHK.TRANS64 P0, [R0+URZ+0xa0], R5 ;  /* 0x0000a005000085a7 */ /* 0x000ea400080010ff */
[----:B--2---:R-:W-:Y:S05]  /*c380*/  @!P0 BRA `(.L_x_68) ;  /* 0xfffffffc00f08947 */ /* 0x004fea000383ffff */
[----:B------:R-:W-:Y:S05]  /*c390*/  BRA `(.L_x_165) ;  /* 0xffffff7400547947 */ /* 0x000fea000383ffff */
.L_x_70:
[----:B------:R-:W-:-:S07]  /*c3a0*/  MOV R0, UR31 ;  /* 0x0000001f00007c02 */ /* 0x000fce0008000f00 */
.L_x_166:
[----:B-1----:R1:W2:Y:S02]  /*c3b0*/  SYNCS.PHASECHK.TRANS64.TRYWAIT P0, [R0+URZ+0xd0], R5 ;  /* 0x0000d005000075a7 */ /* 0x0022a400080011ff */
[----:B--2---:R-:W-:Y:S05]  /*c3c0*/  @!P0 NANOSLEEP.SYNCS 0x989680 ;  /* 0x009896800000895d */ /* 0x004fea0003900000 */
[----:B------:R-:W2:Y:S02]  /*c3d0*/  @!P0 SYNCS.PHASECHK.TRANS64 P0, [R0+URZ+0xd0], R5 ;  /* 0x0000d005000085a7 */ /* 0x000ea400080010ff */
[----:B--2---:R-:W-:Y:S05]  /*c3e0*/  @!P0 BRA `(.L_x_166) ;  /* 0xfffffffc00f08947 */ /* 0x004fea000383ffff */
[----:B------:R-:W-:Y:S05]  /*c3f0*/  BRA `(.L_x_167) ;  /* 0xffffff7400a07947 */ /* 0x000fea000383ffff */
.L_x_73:
[----:B------:R-:W-:Y:S07]  /*c400*/  MOV R0, UR5 ;  /* 0x0000000500007c02 */ /* 0x000fee0008000f00 */
.L_x_168:
[----:B-1----:R1:W2:Y:S02]  /*c410*/  SYNCS.PHASECHK.TRANS64.TRYWAIT P0, [R0+URZ], R5 ;  /* 0x00000005000075a7 */ /* 0x0022a400080011ff */
[----:B--2---:R-:W-:Y:S05]  /*c420*/  @!P0 NANOSLEEP.SYNCS 0x989680 ;  /* 0x009896800000895d */ /* 0x004fea0003900000 */
[----:B------:R-:W2:Y:S02]  /*c430*/  @!P0 SYNCS.PHASECHK.TRANS64 P0, [R0+URZ], R5 ;  /* 0x00000005000085a7 */ /* 0x000ea400080010ff */
[----:B--2---:R-:W-:Y:S05]  /*c440*/  @!P0 BRA `(.L_x_168) ;  /* 0xfffffffc00f08947 */ /* 0x004fea000383ffff */
[----:B------:R-:W-:Y:S05]  /*c450*/  BRA `(.L_x_72) ;  /* 0xffffff7400b47947 */ /* 0x000fea000383ffff */
.L_x_77:
[----:B-1----:R-:W-:-:S07]  /*c460*/  MOV R0, UR4 ;  /* 0x0000000400007c02 */ /* 0x002fce0008000f00 */
.L_x_169:
[----:B-1----:R1:W2:Y:S02]  /*c470*/  SYNCS.PHASECHK.TRANS64.TRYWAIT P0, [R0+URZ], R3 ;  /* 0x00000003000075a7 */ /* 0x0022a400080011ff */
[----:B--2---:R-:W-:Y:S05]  /*c480*/  @!P0 NANOSLEEP.SYNCS 0x989680 ;  /* 0x009896800000895d */ /* 0x004fea0003900000 */
[----:B------:R-:W2:Y:S02]  /*c490*/  @!P0 SYNCS.PHASECHK.TRANS64 P0, [R0+URZ], R3 ;  /* 0x00000003000085a7 */ /* 0x000ea400080010ff */
[----:B--2---:R-:W-:Y:S05]  /*c4a0*/  @!P0 BRA `(.L_x_169) ;  /* 0xfffffffc00f08947 */ /* 0x004fea000383ffff */
[----:B------:R-:W-:Y:S05]  /*c4b0*/  BRA `(.L_x_170) ;  /* 0xffffff7800a87947 */ /* 0x000fea000383ffff */
.L_x_80:
[----:B------:R-:W-:-:S07]  /*c4c0*/  MOV R0, UR26 ;  /* 0x0000001a00007c02 */ /* 0x000fce0008000f00 */
.L_x_171:
[----:B-1----:R1:W2:Y:S02]  /*c4d0*/  SYNCS.PHASECHK.TRANS64.TRYWAIT P1, [R0+URZ+0x100], R3 ;  /* 0x00010003000075a7 */ /* 0x0022a400080211ff */
[----:B--2---:R-:W-:Y:S05]  /*c4e0*/  @!P1 NANOSLEEP.SYNCS 0x989680 ;  /* 0x009896800000995d */ /* 0x004fea0003900000 */
[----:B------:R-:W2:Y:S02]  /*c4f0*/  @!P1 SYNCS.PHASECHK.TRANS64 P1, [R0+URZ+0x100], R3 ;  /* 0x00010003000095a7 */ /* 0x000ea400080210ff */
[----:B--2---:R-:W-:Y:S05]  /*c500*/  @!P1 BRA `(.L_x_171) ;  /* 0xfffffffc00f09947 */ /* 0x004fea000383ffff */
[----:B------:R-:W-:Y:S05]  /*c510*/  BRA `(.L_x_172) ;  /* 0xffffff7800f47947 */ /* 0x000fea000383ffff */
.L_x_85:
[----:B--2---:R2:W3:Y:S02]  /*c520*/  SYNCS.PHASECHK.TRANS64.TRYWAIT P0, [R12+URZ+0xa0], R9 ;  /* 0x0000a0090c0075a7 */ /* 0x0044e400080011ff */
[----:B---3--:R-:W-:Y:S05]  /*c530*/  @!P0 NANOSLEEP.SYNCS 0x989680 ;  /* 0x009896800000895d */ /* 0x008fea0003900000 */
[----:B------:R-:W3:Y:S02]  /*c540*/  @!P0 SYNCS.PHASECHK.TRANS64 P0, [R12+URZ+0xa0], R9 ;  /* 0x0000a0090c0085a7 */ /* 0x000ee400080010ff */
[----:B---3--:R-:W-:Y:S05]  /*c550*/  @!P0 BRA `(.L_x_85) ;  /* 0xfffffffc00f08947 */ /* 0x008fea000383ffff */
[----:B------:R-:W-:Y:S05]  /*c560*/  BRA `(.L_x_173) ;  /* 0xffffff80001c7947 */ /* 0x000fea000383ffff */
.L_x_88:
[----:B------:R-:W-:Y:S07]  /*c570*/  MOV R0, UR21 ;  /* 0x0000001500007c02 */ /* 0x000fee0008000f00 */
.L_x_174:
[----:B--2---:R2:W3:Y:S02]  /*c580*/  SYNCS.PHASECHK.TRANS64.TRYWAIT P2, [R0+URZ+0x98], R11 ;  /* 0x0000980b000075a7 */ /* 0x0044e400080411ff */
[----:B---3--:R-:W-:Y:S05]  /*c590*/  @!P2 NANOSLEEP.SYNCS 0x989680 ;  /* 0x009896800000a95d */ /* 0x008fea0003900000 */
[----:B------:R-:W3:Y:S02]  /*c5a0*/  @!P2 SYNCS.PHASECHK.TRANS64 P2, [R0+URZ+0x98], R11 ;  /* 0x0000980b0000a5a7 */ /* 0x000ee400080410ff */
[----:B---3--:R-:W-:Y:S05]  /*c5b0*/  @!P2 BRA `(.L_x_174) ;  /* 0xfffffffc00f0a947 */ /* 0x008fea000383ffff */
[----:B------:R-:W-:Y:S05]  /*c5c0*/  BRA `(.L_x_87) ;  /* 0xffffff8400847947 */ /* 0x000fea000383ffff */
.L_x_91:
[----:B--2---:R-:W-:Y:S07]  /*c5d0*/  MOV R0, UR21 ;  /* 0x0000001500007c02 */ /* 0x004fee0008000f00 */
.L_x_175:
[----:B--2---:R2:W3:Y:S02]  /*c5e0*/  SYNCS.PHASECHK.TRANS64.TRYWAIT P0, [R0+URZ+0x70], R9 ;  /* 0x00007009000075a7 */ /* 0x0044e400080011ff */
[----:B---3--:R-:W-:Y:S05]  /*c5f0*/  @!P0 NANOSLEEP.SYNCS 0x989680 ;  /* 0x009896800000895d */ /* 0x008fea0003900000 */
[----:B------:R-:W3:Y:S02]  /*c600*/  @!P0 SYNCS.PHASECHK.TRANS64 P0, [R0+URZ+0x70], R9 ;  /* 0x00007009000085a7 */ /* 0x000ee400080010ff */
[----:B---3--:R-:W-:Y:S05]  /*c610*/  @!P0 BRA `(.L_x_175) ;  /* 0xfffffffc00f08947 */ /* 0x008fea000383ffff */
[----:B------:R-:W-:Y:S05]  /*c620*/  BRA `(.L_x_176) ;  /* 0xffffff8400e07947 */ /* 0x000fea000383ffff */
.L_x_92:
[----:B------:R-:W-:Y:S07]  /*c630*/  MOV R0, UR21 ;  /* 0x0000001500007c02 */ /* 0x000fee0008000f00 */
.L_x_177:
[----:B--2---:R2:W3:Y:S02]  /*c640*/  SYNCS.PHASECHK.TRANS64.TRYWAIT P0, [R0+URZ+0x78], R9 ;  /* 0x00007809000075a7 */ /* 0x0044e400080011ff */
[----:B---3--:R-:W-:Y:S05]  /*c650*/  @!P0 NANOSLEEP.SYNCS 0x989680 ;  /* 0x009896800000895d */ /* 0x008fea0003900000 */
[----:B------:R-:W3:Y:S02]  /*c660*/  @!P0 SYNCS.PHASECHK.TRANS64 P0, [R0+URZ+0x78], R9 ;  /* 0x00007809000085a7 */ /* 0x000ee400080010ff */
[----:B---3--:R-:W-:Y:S05]  /*c670*/  @!P0 BRA `(.L_x_177) ;  /* 0xfffffffc00f08947 */ /* 0x008fea000383ffff */
[----:B------:R-:W-:Y:S05]  /*c680*/  BRA `(.L_x_178) ;  /* 0xffffff88001c7947 */ /* 0x000fea000383ffff */
.L_x_93:
[----:B------:R-:W-:Y:S07]  /*c690*/  MOV R0, UR21 ;  /* 0x0000001500007c02 */ /* 0x000fee0008000f00 */
.L_x_179:
[----:B--2---:R2:W3:Y:S02]  /*c6a0*/  SYNCS.PHASECHK.TRANS64.TRYWAIT P0, [R0+URZ+0x80], R9 ;  /* 0x00008009000075a7 */ /* 0x0044e400080011ff */
[----:B---3--:R-:W-:Y:S05]  /*c6b0*/  @!P0 NANOSLEEP.SYNCS 0x989680 ;  /* 0x009896800000895d */ /* 0x008fea0003900000 */
[----:B------:R-:W3:Y:S02]  /*c6c0*/  @!P0 SYNCS.PHASECHK.TRANS64 P0, [R0+URZ+0x80], R9 ;  /* 0x00008009000085a7 */ /* 0x000ee400080010ff */
[----:B---3--:R-:W-:Y:S05]  /*c6d0*/  @!P0 BRA `(.L_x_179) ;  /* 0xfffffffc00f08947 */ /* 0x008fea000383ffff */
[----:B------:R-:W-:Y:S05]  /*c6e0*/  BRA `(.L_x_180) ;  /* 0xffffff8800647947 */ /* 0x000fea000383ffff */
.L_x_94:
[----:B------:R-:W-:Y:S07]  /*c6f0*/  MOV R0, UR21 ;  /* 0x0000001500007c02 */ /* 0x000fee0008000f00 */
.L_x_181:
[----:B--2---:R2:W3:Y:S02]  /*c700*/  SYNCS.PHASECHK.TRANS64.TRYWAIT P0, [R0+URZ+0x88], R9 ;  /* 0x00008809000075a7 */ /* 0x0044e400080011ff */
[----:B---3--:R-:W-:Y:S05]  /*c710*/  @!P0 NANOSLEEP.SYNCS 0x989680 ;  /* 0x009896800000895d */ /* 0x008fea0003900000 */
[----:B------:R-:W3:Y:S02]  /*c720*/  @!P0 SYNCS.PHASECHK.TRANS64 P0, [R0+URZ+0x88], R9 ;  /* 0x00008809000085a7 */ /* 0x000ee400080010ff */
[----:B---3--:R-:W-:Y:S05]  /*c730*/  @!P0 BRA `(.L_x_181) ;  /* 0xfffffffc00f08947 */ /* 0x008fea000383ffff */
[----:B------:R-:W-:Y:S05]  /*c740*/  BRA `(.L_x_182) ;  /* 0xffffff8800a87947 */ /* 0x000fea000383ffff */
.L_x_96:
[----:B------:R-:W-:-:S07]  /*c750*/  MOV R0, UR21 ;  /* 0x0000001500007c02 */ /* 0x000fce0008000f00 */
.L_x_183:
[----:B---3--:R3:W4:Y:S02]  /*c760*/  SYNCS.PHASECHK.TRANS64.TRYWAIT P0, [R0+URZ+0x70], R3 ;  /* 0x00007003000075a7 */ /* 0x00872400080011ff */
[----:B----4-:R-:W-:Y:S05]  /*c770*/  @!P0 NANOSLEEP.SYNCS 0x989680 ;  /* 0x009896800000895d */ /* 0x010fea0003900000 */
[----:B------:R-:W4:Y:S02]  /*c780*/  @!P0 SYNCS.PHASECHK.TRANS64 P0, [R0+URZ+0x70], R3 ;  /* 0x00007003000085a7 */ /* 0x000f2400080010ff */
[----:B----4-:R-:W-:Y:S05]  /*c790*/  @!P0 BRA `(.L_x_183) ;  /* 0xfffffffc00f08947 */ /* 0x010fea000383ffff */
[----:B------:R-:W-:Y:S05]  /*c7a0*/  BRA `(.L_x_184) ;  /* 0xffffff8c00207947 */ /* 0x000fea000383ffff */
.L_x_97:
[----:B---3--:R-:W-:-:S07]  /*c7b0*/  MOV R0, UR21 ;  /* 0x0000001500007c02 */ /* 0x008fce0008000f00 */
.L_x_185:
[----:B---3--:R3:W4:Y:S02]  /*c7c0*/  SYNCS.PHASECHK.TRANS64.TRYWAIT P0, [R0+URZ+0x78], R3 ;  /* 0x00007803000075a7 */ /* 0x00872400080011ff */
[----:B----4-:R-:W-:Y:S05]  /*c7d0*/  @!P0 NANOSLEEP.SYNCS 0x989680 ;  /* 0x009896800000895d */ /* 0x010fea0003900000 */
[----:B------:R-:W4:Y:S02]  /*c7e0*/  @!P0 SYNCS.PHASECHK.TRANS64 P0, [R0+URZ+0x78], R3 ;  /* 0x00007803000085a7 */ /* 0x000f2400080010ff */
[----:B----4-:R-:W-:Y:S05]  /*c7f0*/  @!P0 BRA `(.L_x_185) ;  /* 0xfffffffc00f08947 */ /* 0x010fea000383ffff */
[----:B------:R-:W-:Y:S05]  /*c800*/  BRA `(.L_x_186) ;  /* 0xffffff8c00107947 */ /* 0x000fea000383ffff */
.L_x_98:
[----:B---3--:R-:W-:-:S07]  /*c810*/  MOV R0, UR21 ;  /* 0x0000001500007c02 */ /* 0x008fce0008000f00 */
.L_x_187:
[----:B---3--:R3:W4:Y:S02]  /*c820*/  SYNCS.PHASECHK.TRANS64.TRYWAIT P0, [R0+URZ+0x80], R3 ;  /* 0x00008003000075a7 */ /* 0x00872400080011ff */
[----:B----4-:R-:W-:Y:S05]  /*c830*/  @!P0 NANOSLEEP.SYNCS 0x989680 ;  /* 0x009896800000895d */ /* 0x010fea0003900000 */
[----:B------:R-:W4:Y:S02]  /*c840*/  @!P0 SYNCS.PHASECHK.TRANS64 P0, [R0+URZ+0x80], R3 ;  /* 0x00008003000085a7 */ /* 0x000f2400080010ff */
[----:B----4-:R-:W-:Y:S05]  /*c850*/  @!P0 BRA `(.L_x_187) ;  /* 0xfffffffc00f08947 */ /* 0x010fea000383ffff */
[----:B------:R-:W-:Y:S05]  /*c860*/  BRA `(.L_x_188) ;  /* 0xffffff8c00007947 */ /* 0x000fea000383ffff */
.L_x_100:
[----:B-1----:R1:W2:Y:S02]  /*c870*/  SYNCS.PHASECHK.TRANS64.TRYWAIT P0, [R3+URZ+0xa0], R0 ;  /* 0x0000a000030075a7 */ /* 0x0022a400080011ff */
[----:B--2---:R-:W-:Y:S05]  /*c880*/  @!P0 NANOSLEEP.SYNCS 0x989680 ;  /* 0x009896800000895d */ /* 0x004fea0003900000 */
[----:B------:R-:W2:Y:S02]  /*c890*/  @!P0 SYNCS.PHASECHK.TRANS64 P0, [R3+URZ+0xa0], R0 ;  /* 0x0000a000030085a7 */ /* 0x000ea400080010ff */
[----:B--2---:R-:W-:Y:S05]  /*c8a0*/  @!P0 BRA `(.L_x_100) ;  /* 0xfffffffc00f08947 */ /* 0x004fea000383ffff */
[----:B------:R-:W-:Y:S05]  /*c8b0*/  BRA `(.L_x_189) ;  /* 0xffffff8c00c87947 */ /* 0x000fea000383ffff */
.L_x_111:
[----:B-1----:R1:W2:Y:S02]  /*c8c0*/  SYNCS.PHASECHK.TRANS64.TRYWAIT P1, [R3+URZ+0x50], R0 ;  /* 0x00005000030075a7 */ /* 0x0022a400080211ff */
[----:B--2---:R-:W-:Y:S05]  /*c8d0*/  @!P1 NANOSLEEP.SYNCS 0x989680 ;  /* 0x009896800000995d */ /* 0x004fea0003900000 */
[----:B------:R-:W2:Y:S02]  /*c8e0*/  @!P1 SYNCS.PHASECHK.TRANS64 P1, [R3+URZ+0x50], R0 ;  /* 0x00005000030095a7 */ /* 0x000ea400080210ff */
[----:B--2---:R-:W-:Y:S05]  /*c8f0*/  @!P1 BRA `(.L_x_111) ;  /* 0xfffffffc00f09947 */ /* 0x004fea000383ffff */
[----:B------:R-:W-:Y:S05]  /*c900*/  BRA `(.L_x_110) ;  /* 0xffffff9c00487947 */ /* 0x000fea000383ffff */
.L_x_113:
[----:B--2---:R2:W4:Y:S02]  /*c910*/  SYNCS.PHASECHK.TRANS64.TRYWAIT P0, [R163+URZ+0xc0], R2 ;  /* 0x0000c002a30075a7 */ /* 0x00452400080011ff */
[----:B----4-:R-:W-:Y:S05]  /*c920*/  @!P0 NANOSLEEP.SYNCS 0x989680 ;  /* 0x009896800000895d */ /* 0x010fea0003900000 */
[----:B------:R-:W4:Y:S02]  /*c930*/  @!P0 SYNCS.PHASECHK.TRANS64 P0, [R163+URZ+0xc0], R2 ;  /* 0x0000c002a30085a7 */ /* 0x000f2400080010ff */
[----:B----4-:R-:W-:Y:S05]  /*c940*/  @!P0 BRA `(.L_x_113) ;  /* 0xfffffffc00f08947 */ /* 0x010fea000383ffff */
[----:B------:R-:W-:Y:S05]  /*c950*/  BRA `(.L_x_112) ;  /* 0xffffff9c00a47947 */ /* 0x000fea000383ffff */
.L_x_122:
[----:B--2---:R2:W3:Y:S02]  /*c960*/  SYNCS.PHASECHK.TRANS64.TRYWAIT P0, [R191+URZ+0x50], R0 ;  /* 0x00005000bf0075a7 */ /* 0x0044e400080011ff */
[----:B---3--:R-:W-:Y:S05]  /*c970*/  @!P0 NANOSLEEP.SYNCS 0x989680 ;  /* 0x009896800000895d */ /* 0x008fea0003900000 */
[----:B------:R-:W3:Y:S02]  /*c980*/  @!P0 SYNCS.PHASECHK.TRANS64 P0, [R191+URZ+0x50], R0 ;  /* 0x00005000bf0085a7 */ /* 0x000ee400080010ff */
[----:B---3--:R-:W-:Y:S05]  /*c990*/  @!P0 BRA `(.L_x_122) ;  /* 0xfffffffc00f08947 */ /* 0x008fea000383ffff */
[----:B------:R-:W-:Y:S05]  /*c9a0*/  BRA `(.L_x_121) ;  /* 0xffffffb000b07947 */ /* 0x000fea000383ffff */
.L_x_131:
[----:B--2---:R2:W3:Y:S02]  /*c9b0*/  SYNCS.PHASECHK.TRANS64.TRYWAIT P0, [R0+URZ+0x50], R7 ;  /* 0x00005007000075a7 */ /* 0x0044e400080011ff */
[----:B---3--:R-:W-:Y:S05]  /*c9c0*/  @!P0 NANOSLEEP.SYNCS 0x989680 ;  /* 0x009896800000895d */ /* 0x008fea0003900000 */
[----:B------:R-:W3:Y:S02]  /*c9d0*/  @!P0 SYNCS.PHASECHK.TRANS64 P0, [R0+URZ+0x50], R7 ;  /* 0x00005007000085a7 */ /* 0x000ee400080010ff */
[----:B---3--:R-:W-:Y:S05]  /*c9e0*/  @!P0 BRA `(.L_x_131) ;  /* 0xfffffffc00f08947 */ /* 0x008fea000383ffff */
[----:B------:R-:W-:Y:S05]  /*c9f0*/  BRA `(.L_x_130) ;  /* 0xffffffc800087947 */ /* 0x000fea000383ffff */
.L_x_140:
[----:B--2---:R2:W3:Y:S02]  /*ca00*/  SYNCS.PHASECHK.TRANS64.TRYWAIT P0, [R0+URZ+0x50], R5 ;  /* 0x00005005000075a7 */ /* 0x0044e400080011ff */
[----:B---3--:R-:W-:Y:S05]  /*ca10*/  @!P0 NANOSLEEP.SYNCS 0x989680 ;  /* 0x009896800000895d */ /* 0x008fea0003900000 */
[----:B------:R-:W3:Y:S02]  /*ca20*/  @!P0 SYNCS.PHASECHK.TRANS64 P0, [R0+URZ+0x50], R5 ;  /* 0x00005005000085a7 */ /* 0x000ee400080010ff */
[----:B---3--:R-:W-:Y:S05]  /*ca30*/  @!P0 BRA `(.L_x_140) ;  /* 0xfffffffc00f08947 */ /* 0x008fea000383ffff */
[----:B------:R-:W-:Y:S05]  /*ca40*/  BRA `(.L_x_139) ;  /* 0xffffffdc006c7947 */ /* 0x000fea000383ffff */
        .weak           $__internal_0_$__cuda_sm10x_tcgen05_guardrail_trap_col_being_dealloced_not_returned_by_alloc
        .type           $__internal_0_$__cuda_sm10x_tcgen05_guardrail_trap_col_being_dealloced_not_returned_by_alloc,@function
        .size           $__internal_0_$__cuda_sm10x_tcgen05_guardrail_trap_col_being_dealloced_not_returned_by_alloc,($__internal_1_$__cuda_sm10x_tcgen05_guardrail_trap_phase_invalid_during_alloc - $__internal_0_$__cuda_sm10x_tcgen05_guardrail_trap_col_being_dealloced_not_returned_by_alloc)
$__internal_0_$__cuda_sm10x_tcgen05_guardrail_trap_col_being_dealloced_not_returned_by_alloc:
[----:B------:R-:W-:Y:S05]  /*ca50*/  BPT.TRAP 0x1 ;  /* 0x000000040000795c */ /* 0x000fea0000300000 */
[----:B------:R-:W-:-:S04]  /*ca60*/  HFMA2 R3, -RZ, RZ, 0, 0 ;  /* 0x00000000ff037431 */ /* 0x000fc800000001ff */
[----:B------:R-:W-:Y:S05]  /*ca70*/  RET.REL.NODEC R2 `(_ZN7cutlass13device_kernelINS_4gemm6kernel13GemmUniversalIN4cute5tupleIJiiiiEEENS1_10collective13CollectiveMmaINS1_35MainloopSm100TmaUmmaWarpSpecializedILi5ELi2ELi2ENS5_IJNS4_1CILi2EEESB_NSA_ILi1EEEEEEEENS5_IJNSA_ILi256EEESF_NSA_ILi128EEEEEENS_12float_e4m3_tENS5_IJlSC_lEEESI_SJ_NS4_8TiledMMAINS4_8MMA_AtomIJNS4_10MMA_TraitsINS4_25SM100_MMA_F8F6F4_2x1SM_SSEJSI_SI_fSF_SF_NS4_17integral_constantINS4_4UMMA5MajorELSQ_0EEESR_NSO_INSP_7ScaleInELSS_0EEEST_EEEEEENS4_6LayoutINS5_IJSC_SC_SC_EEENS5_IJNSA_ILi0EEESY_SY_EEEEENS5_IJNS4_10UnderscoreES11_S11_EEEEENS4_28SM100_TMA_2SM_LOAD_MULTICASTENS4_14ComposedLayoutINS4_7SwizzleILi3ELi4ELi3EEENS4_18smem_ptr_flag_bitsILi8EEENSW_INS5_IJNSA_ILi8EEESG_EEENS5_IJSG_SC_EEEEEEEvNS4_8identityENS4_18SM100_TMA_2SM_LOADES1E_vS1F_EENS_8epilogue10collective18CollectiveEpilogueINS1I_23Sm100TmaWarpSpecializedILi4ELi2ELi64ELb0ELb0EEEJNS5_IJSG_SF_SG_EEENS5_IJNSW_ISG_SC_EENSW_INSA_ILi64EEESC_EEEEESI_SJ_SI_SJ_NS1I_6fusion15FusionCallbacksIS1M_NS1S_17LinearCombinationISI_fSI_fLNS_15FloatRoundStyleE2EEES1N_S1R_JEEENS4_5SM1004TMEM4LOAD26SM100_TMEM_LOAD_32dp32b64xENS4_13SM90_TMA_LOADENS15_INS16_ILi2ELi4ELi3EEES19_NSW_INS5_IJS1A_S1P_EEENS5_IJS1P_SC_EEEEEEENS4_39AutoVectorizingCopyWithAssumedAlignmentILi128EEENS4_14SM90_TMA_STOREES27_S29_S29_EEEvvEEEEvNT_6ParamsE) ;  /* 0xffffff3402607950 */ /* 0x000fea0003c3ffff */
        .weak           $__internal_1_$__cuda_sm10x_tcgen05_guardrail_trap_phase_invalid_during_alloc
        .type           $__internal_1_$__cuda_sm10x_tcgen05_guardrail_trap_phase_invalid_during_alloc,@function
        .size           $__internal_1_$__cuda_sm10x_tcgen05_guardrail_trap_phase_invalid_during_alloc,($__internal_2_$__cuda_sm10x_tcgen05_guardrail_trap_unallocated_columns_being_dealloced - $__internal_1_$__cuda_sm10x_tcgen05_guardrail_trap_phase_invalid_during_alloc)
$__internal_1_$__cuda_sm10x_tcgen05_guardrail_trap_phase_invalid_during_alloc:
[----:B------:R-:W-:Y:S05]  /*ca80*/  BPT.TRAP 0x1 ;  /* 0x000000040000795c */ /* 0x000fea0000300000 */
[----:B------:R-:W-:-:S04]  /*ca90*/  MOV R5, 0x0 ;  /* 0x0000000000057802 */ /* 0x000fc80000000f00 */
[----:B------:R-:W-:Y:S05]  /*caa0*/  RET.REL.NODEC R4 `(_ZN7cutlass13device_kernelINS_4gemm6kernel13GemmUniversalIN4cute5tupleIJiiiiEEENS1_10collective13CollectiveMmaINS1_35MainloopSm100TmaUmmaWarpSpecializedILi5ELi2ELi2ENS5_IJNS4_1CILi2EEESB_NSA_ILi1EEEEEEEENS5_IJNSA_ILi256EEESF_NSA_ILi128EEEEEENS_12float_e4m3_tENS5_IJlSC_lEEESI_SJ_NS4_8TiledMMAINS4_8MMA_AtomIJNS4_10MMA_TraitsINS4_25SM100_MMA_F8F6F4_2x1SM_SSEJSI_SI_fSF_SF_NS4_17integral_constantINS4_4UMMA5MajorELSQ_0EEESR_NSO_INSP_7ScaleInELSS_0EEEST_EEEEEENS4_6LayoutINS5_IJSC_SC_SC_EEENS5_IJNSA_ILi0EEESY_SY_EEEEENS5_IJNS4_10UnderscoreES11_S11_EEEEENS4_28SM100_TMA_2SM_LOAD_MULTICASTENS4_14ComposedLayoutINS4_7SwizzleILi3ELi4ELi3EEENS4_18smem_ptr_flag_bitsILi8EEENSW_INS5_IJNSA_ILi8EEESG_EEENS5_IJSG_SC_EEEEEEEvNS4_8identityENS4_18SM100_TMA_2SM_LOADES1E_vS1F_EENS_8epilogue10collective18CollectiveEpilogueINS1I_23Sm100TmaWarpSpecializedILi4ELi2ELi64ELb0ELb0EEEJNS5_IJSG_SF_SG_EEENS5_IJNSW_ISG_SC_EENSW_INSA_ILi64EEESC_EEEEESI_SJ_SI_SJ_NS1I_6fusion15FusionCallbacksIS1M_NS1S_17LinearCombinationISI_fSI_fLNS_15FloatRoundStyleE2EEES1N_S1R_JEEENS4_5SM1004TMEM4LOAD26SM100_TMEM_LOAD_32dp32b64xENS4_13SM90_TMA_LOADENS15_INS16_ILi2ELi4ELi3EEES19_NSW_INS5_IJS1A_S1P_EEENS5_IJS1P_SC_EEEEEEENS4_39AutoVectorizingCopyWithAssumedAlignmentILi128EEENS4_14SM90_TMA_STOREES27_S29_S29_EEEvvEEEEvNT_6ParamsE) ;  /* 0xffffff3404547950 */ /* 0x000fea0003c3ffff */
        .weak           $__internal_2_$__cuda_sm10x_tcgen05_guardrail_trap_unallocated_columns_being_dealloced
        .type           $__internal_2_$__cuda_sm10x_tcgen05_guardrail_trap_unallocated_columns_being_dealloced,@function
        .size           $__internal_2_$__cuda_sm10x_tcgen05_guardrail_trap_unallocated_columns_being_dealloced,(.L_x_191 - $__internal_2_$__cuda_sm10x_tcgen05_guardrail_trap_unallocated_columns_being_dealloced)
$__internal_2_$__cuda_sm10x_tcgen05_guardrail_trap_unallocated_columns_being_dealloced:
[----:B------:R-:W-:Y:S05]  /*cab0*/  BPT.TRAP 0x1 ;  /* 0x000000040000795c */ /* 0x000fea0000300000 */
[----:B------:R-:W-:-:S04]  /*cac0*/  HFMA2 R3, -RZ, RZ, 0, 0 ;  /* 0x00000000ff037431 */ /* 0x000fc800000001ff */
[----:B------:R-:W-:Y:S05]  /*cad0*/  RET.REL.NODEC R2 `(_ZN7cutlass13device_kernelINS_4gemm6kernel13GemmUniversalIN4cute5tupleIJiiiiEEENS1_10collective13CollectiveMmaINS1_35MainloopSm100TmaUmmaWarpSpecializedILi5ELi2ELi2ENS5_IJNS4_1CILi2EEESB_NSA_ILi1EEEEEEEENS5_IJNSA_ILi256EEESF_NSA_ILi128EEEEEENS_12float_e4m3_tENS5_IJlSC_lEEESI_SJ_NS4_8TiledMMAINS4_8MMA_AtomIJNS4_10MMA_TraitsINS4_25SM100_MMA_F8F6F4_2x1SM_SSEJSI_SI_fSF_SF_NS4_17integral_constantINS4_4UMMA5MajorELSQ_0EEESR_NSO_INSP_7ScaleInELSS_0EEEST_EEEEEENS4_6LayoutINS5_IJSC_SC_SC_EEENS5_IJNSA_ILi0EEESY_SY_EEEEENS5_IJNS4_10UnderscoreES11_S11_EEEEENS4_28SM100_TMA_2SM_LOAD_MULTICASTENS4_14ComposedLayoutINS4_7SwizzleILi3ELi4ELi3EEENS4_18smem_ptr_flag_bitsILi8EEENSW_INS5_IJNSA_ILi8EEESG_EEENS5_IJSG_SC_EEEEEEEvNS4_8identityENS4_18SM100_TMA_2SM_LOADES1E_vS1F_EENS_8epilogue10collective18CollectiveEpilogueINS1I_23Sm100TmaWarpSpecializedILi4ELi2ELi64ELb0ELb0EEEJNS5_IJSG_SF_SG_EEENS5_IJNSW_ISG_SC_EENSW_INSA_ILi64EEESC_EEEEESI_SJ_SI_SJ_NS1I_6fusion15FusionCallbacksIS1M_NS1S_17LinearCombinationISI_fSI_fLNS_15FloatRoundStyleE2EEES1N_S1R_JEEENS4_5SM1004TMEM4LOAD26SM100_TMEM_LOAD_32dp32b64xENS4_13SM90_TMA_LOADENS15_INS16_ILi2ELi4ELi3EEES19_NSW_INS5_IJS1A_S1P_EEENS5_IJS1P_SC_EEEEEEENS4_39AutoVectorizingCopyWithAssumedAlignmentILi128EEENS4_14SM90_TMA_STOREES27_S29_S29_EEEvvEEEEvNT_6ParamsE) ;  /* 0xffffff3402487950 */ /* 0x000fea0003c3ffff */
.L_x_190:
[----:B------:R-:W-:-:S00]  /*cae0*/  BRA `(.L_x_190) ;  /* 0xfffffffc00fc7947 */ /* 0x000fc0000383ffff */
[----:B------:R-:W-:-:S00]  /*caf0*/  NOP ;  /* 0x0000000000007918 */ /* 0x000fc00000000000 */
        /* <DEDUP_REMOVED lines=8> */
.L_x_191:


//--------------------- .nv.global.init           --------------------------
	.section	.nv.global.init,"aw",@progbits
.nv.global.init:
	.type		$str$27,@object
	.size		$str$27,($str$28 - $str$27)
$str$27:
        /*0000*/ 	.byte	0x28, 0x61, 0x64, 0x64, 0x72, 0x65, 0x73, 0x73, 0x20, 0x26, 0x20, 0x6d, 0x61, 0x73, 0x6b, 0x29
        /*0010*/ 	.byte	0x20, 0x3d, 0x3d, 0x20, 0x30, 0x00
	.type		$str$28,@object
	.size		$str$28,($str$26 - $str$28)
$str$28:
        /*0016*/ 	.byte	0x2f, 0x74, 0x6d, 0x70, 0x2f, 0x63, 0x75, 0x74, 0x6c, 0x61, 0x73, 0x73, 0x5f, 0x73, 0x77, 0x65
        /*0026*/ 	.byte	0x65, 0x70, 0x5f, 0x73, 0x72, 0x63, 0x2f, 0x69, 0x6e, 0x63, 0x6c, 0x75, 0x64, 0x65, 0x2f, 0x63
        /*0036*/ 	.byte	0x75, 0x74, 0x65, 0x2f, 0x70, 0x6f, 0x69, 0x6e, 0x74, 0x65, 0x72, 0x5f, 0x66, 0x6c, 0x61, 0x67
        /*0046*/ 	.byte	0x67, 0x65, 0x64, 0x2e, 0x68, 0x70, 0x70, 0x00
	.type		$str$26,@object
	.size		$str$26,($str$25 - $str$26)
$str$26:
        /*004e*/ 	.byte	0x2f, 0x74, 0x6d, 0x70, 0x2f, 0x63, 0x75, 0x74, 0x6c, 0x61, 0x73, 0x73, 0x5f, 0x73, 0x77, 0x65
        /*005e*/ 	.byte	0x65, 0x70, 0x5f, 0x73, 0x72, 0x63, 0x2f, 0x69, 0x6e, 0x63, 0x6c, 0x75, 0x64, 0x65, 0x2f, 0x63
        /*006e*/ 	.byte	0x75, 0x74, 0x65, 0x2f, 0x61, 0x74, 0x6f, 0x6d, 0x2f, 0x63, 0x6f, 0x70, 0x79, 0x5f, 0x74, 0x72
        /*007e*/ 	.byte	0x61, 0x69, 0x74, 0x73, 0x5f, 0x73, 0x6d, 0x31, 0x30, 0x30, 0x2e, 0x68, 0x70, 0x70, 0x00
	.type		$str$25,@object
	.size		$str$25,(__unnamed_1 - $str$25)
$str$25:
        /*008d*/ 	.byte	0x28, 0x28, 0x75, 0x69, 0x6e, 0x74, 0x33, 0x32, 0x5f, 0x74, 0x28, 0x74, 0x68, 0x72, 0x65, 0x61
        /*009d*/ 	.byte	0x64, 0x49, 0x64, 0x78, 0x2e, 0x78, 0x29, 0x20, 0x2f, 0x20, 0x33, 0x32, 0x29, 0x20, 0x25, 0x20
        /*00ad*/ 	.byte	0x34, 0x29, 0x20, 0x3d, 0x3d, 0x20, 0x28, 0x28, 0x28, 0x74, 0x6d, 0x65, 0x6d, 0x5f, 0x61, 0x64
        /*00bd*/ 	.byte	0x64, 0x72, 0x20, 0x3e, 0x3e, 0x20, 0x31, 0x36, 0x29, 0x20, 0x2f, 0x20, 0x33, 0x32, 0x29, 0x20
        /*00cd*/ 	.byte	0x25, 0x20, 0x34, 0x29, 0x00
	.type		__unnamed_1,@object
	.size		__unnamed_1,(__unnamed_2 - __unnamed_1)
__unnamed_1:
        /*00d2*/ 	.byte	0x61, 0x75, 0x74, 0x6f, 0x20, 0x63, 0x75, 0x74, 0x65, 0x3a, 0x3a, 0x61, 0x73, 0x5f, 0x70, 0x6f
        /* <DEDUP_REMOVED lines=24> */
        /*0262*/ 	.byte	0x43, 0x3c, 0x38, 0x31, 0x39, 0x32, 0x3e, 0x3e, 0x3e, 0x3e, 0x5d, 0x00
	.type		__unnamed_2,@object
	.size		__unnamed_2,(__unnamed_3 - __unnamed_2)
__unnamed_2:
        /* <DEDUP_REMOVED lines=26> */
	.type		__unnamed_3,@object
	.size		__unnamed_3,(.L_3 - __unnamed_3)
__unnamed_3:
        /* <DEDUP_REMOVED lines=42> */
        /*06aa*/ 	.byte	0x3e, 0x3e, 0x3e, 0x3e, 0x5d, 0x00
.L_3:


//--------------------- .nv.shared._ZN7cutlass13device_kernelINS_4gemm6kernel13GemmUniversalIN4cute5tupleIJiiiiEEENS1_10collective13CollectiveMmaINS1_35MainloopSm100TmaUmmaWarpSpecializedILi5ELi2ELi2ENS5_IJNS4_1CILi2EEESB_NSA_ILi1EEEEEEEENS5_IJNSA_ILi256EEESF_NSA_ILi128EEEEEENS_12float_e4m3_tENS5_IJlSC_lEEESI_SJ_NS4_8TiledMMAINS4_8MMA_AtomIJNS4_10MMA_TraitsINS4_25SM100_MMA_F8F6F4_2x1SM_SSEJSI_SI_fSF_SF_NS4_17integral_constantINS4_4UMMA5MajorELSQ_0EEESR_NSO_INSP_7ScaleInELSS_0EEEST_EEEEEENS4_6LayoutINS5_IJSC_SC_SC_EEENS5_IJNSA_ILi0EEESY_SY_EEEEENS5_IJNS4_10UnderscoreES11_S11_EEEEENS4_28SM100_TMA_2SM_LOAD_MULTICASTENS4_14ComposedLayoutINS4_7SwizzleILi3ELi4ELi3EEENS4_18smem_ptr_flag_bitsILi8EEENSW_INS5_IJNSA_ILi8EEESG_EEENS5_IJSG_SC_EEEEEEEvNS4_8identityENS4_18SM100_TMA_2SM_LOADES1E_vS1F_EENS_8epilogue10collective18CollectiveEpilogueINS1I_23Sm100TmaWarpSpecializedILi4ELi2ELi64ELb0ELb0EEEJNS5_IJSG_SF_SG_EEENS5_IJNSW_ISG_SC_EENSW_INSA_ILi64EEESC_EEEEESI_SJ_SI_SJ_NS1I_6fusion15FusionCallbacksIS1M_NS1S_17LinearCombinationISI_fSI_fLNS_15FloatRoundStyleE2EEES1N_S1R_JEEENS4_5SM1004TMEM4LOAD26SM100_TMEM_LOAD_32dp32b64xENS4_13SM90_TMA_LOADENS15_INS16_ILi2ELi4ELi3EEES19_NSW_INS5_IJS1A_S1P_EEENS5_IJS1P_SC_EEEEEEENS4_39AutoVectorizingCopyWithAssumedAlignmentILi128EEENS4_14SM90_TMA_STOREES27_S29_S29_EEEvvEEEEvNT_6ParamsE --------------------------
	.section	.nv.shared._ZN7cutlass13device_kernelINS_4gemm6kernel13GemmUniversalIN4cute5tupleIJiiiiEEENS1_10collective13CollectiveMmaINS1_35MainloopSm100TmaUmmaWarpSpecializedILi5ELi2ELi2ENS5_IJNS4_1CILi2EEESB_NSA_ILi1EEEEEEEENS5_IJNSA_ILi256EEESF_NSA_ILi128EEEEEENS_12float_e4m3_tENS5_IJlSC_lEEESI_SJ_NS4_8TiledMMAINS4_8MMA_AtomIJNS4_10MMA_TraitsINS4_25SM100_MMA_F8F6F4_2x1SM_SSEJSI_SI_fSF_SF_NS4_17integral_constantINS4_4UMMA5MajorELSQ_0EEESR_NSO_INSP_7ScaleInELSS_0EEEST_EEEEEENS4_6LayoutINS5_IJSC_SC_SC_EEENS5_IJNSA_ILi0EEESY_SY_EEEEENS5_IJNS4_10UnderscoreES11_S11_EEEEENS4_28SM100_TMA_2SM_LOAD_MULTICASTENS4_14ComposedLayoutINS4_7SwizzleILi3ELi4ELi3EEENS4_18smem_ptr_flag_bitsILi8EEENSW_INS5_IJNSA_ILi8EEESG_EEENS5_IJSG_SC_EEEEEEEvNS4_8identityENS4_18SM100_TMA_2SM_LOADES1E_vS1F_EENS_8epilogue10collective18CollectiveEpilogueINS1I_23Sm100TmaWarpSpecializedILi4ELi2ELi64ELb0ELb0EEEJNS5_IJSG_SF_SG_EEENS5_IJNSW_ISG_SC_EENSW_INSA_ILi64EEESC_EEEEESI_SJ_SI_SJ_NS1I_6fusion15FusionCallbacksIS1M_NS1S_17LinearCombinationISI_fSI_fLNS_15FloatRoundStyleE2EEES1N_S1R_JEEENS4_5SM1004TMEM4LOAD26SM100_TMEM_LOAD_32dp32b64xENS4_13SM90_TMA_LOADENS15_INS16_ILi2ELi4ELi3EEES19_NSW_INS5_IJS1A_S1P_EEENS5_IJS1P_SC_EEEEEEENS4_39AutoVectorizingCopyWithAssumedAlignmentILi128EEENS4_14SM90_TMA_STOREES27_S29_S29_EEEvvEEEEvNT_6ParamsE,"aw",@nobits
	.sectionflags	@""
	.align	16
	.zero		1024


//--------------------- .nv.shared.reserved.0     --------------------------
	.section	.nv.shared.reserved.0,"aw",@nobits
	.weak		__nv_reservedSMEM_offset_0_alias
	.size		__nv_reservedSMEM_offset_0_alias, 0, 64
	.other		__nv_reservedSMEM_offset_0_alias,@"STO_CUDA_RESERVED_SHARED STV_DEFAULT"
__nv_reservedSMEM_offset_0_alias:
	.zero		0
.nv.shared.reserved.0:
	.zero		64
	.weak		__nv_reservedSMEM_tcgen05_partition
	.type		__nv_reservedSMEM_tcgen05_partition,@object
	.size		__nv_reservedSMEM_tcgen05_partition,(.L_0 - __nv_reservedSMEM_tcgen05_partition)
__nv_reservedSMEM_tcgen05_partition:
	.zero		32
.L_0:


//--------------------- .nv.global                --------------------------
	.section	.nv.global,"aw",@nobits
.nv.global:
	.type		_ZN39_INTERNAL_5ea4395e_4_k_cu_716b2b86_88084cute1_E,@object
	.size		_ZN39_INTERNAL_5ea4395e_4_k_cu_716b2b86_88084cute1_E,(_ZN39_INTERNAL_5ea4395e_4_k_cu_716b2b86_88084cuda3std3__45__cpo6cbeginE - _ZN39_INTERNAL_5ea4395e_4_k_cu_716b2b86_88084cute1_E)
_ZN39_INTERNAL_5ea4395e_4_k_cu_716b2b86_88084cute1_E:
	.zero		1
	.type		_ZN39_INTERNAL_5ea4395e_4_k_cu_716b2b86_88084cuda3std3__45__cpo6cbeginE,@object
	.size		_ZN39_INTERNAL_5ea4395e_4_k_cu_716b2b86_88084cuda3std3__45__cpo6cbeginE,(_ZN39_INTERNAL_5ea4395e_4_k_cu_716b2b86_88084cuda3std3__48in_placeE - _ZN39_INTERNAL_5ea4395e_4_k_cu_716b2b86_88084cuda3std3__45__cpo6cbeginE)
_ZN39_INTERNAL_5ea4395e_4_k_cu_716b2b86_88084cuda3std3__45__cpo6cbeginE:
	.zero		1
	.type		_ZN39_INTERNAL_5ea4395e_4_k_cu_716b2b86_88084cuda3std3__48in_placeE,@object
	.size		_ZN39_INTERNAL_5ea4395e_4_k_cu_716b2b86_88084cuda3std3__48in_placeE,(_ZN39_INTERNAL_5ea4395e_4_k_cu_716b2b86_88084cuda3std6ranges3__45__cpo9iter_moveE - _ZN39_INTERNAL_5ea4395e_4_k_cu_716b2b86_88084cuda3std3__48in_placeE)
_ZN39_INTERNAL_5ea4395e_4_k_cu_716b2b86_88084cuda3std3__48in_placeE:
	.zero		1
	.type		_ZN39_INTERNAL_5ea4395e_4_k_cu_716b2b86_88084cuda3std6ranges3__45__cpo9iter_moveE,@object
	.size		_ZN39_INTERNAL_5ea4395e_4_k_cu_716b2b86_88084cuda3std6ranges3__45__cpo9iter_moveE,(_ZN39_INTERNAL_5ea4395e_4_k_cu_716b2b86_88084cuda3std3__45__cpo5beginE - _ZN39_INTERNAL_5ea4395e_4_k_cu_716b2b86_88084cuda3std6ranges3__45__cpo9iter_moveE)
_ZN39_INTERNAL_5ea4395e_4_k_cu_716b2b86_88084cuda3std6ranges3__45__cpo9iter_moveE:
	.zero		1
	.type		_ZN39_INTERNAL_5ea4395e_4_k_cu_716b2b86_88084cuda3std3__45__cpo5beginE,@object
	.size		_ZN39_INTERNAL_5ea4395e_4_k_cu_716b2b86_88084cuda3std3__45__cpo5beginE,(_ZN39_INTERNAL_5ea4395e_4_k_cu_716b2b86_88084cuda3std3__441_GLOBAL__N__5ea4395e_4_k_cu_716b2b86_88086ignoreE - _ZN39_INTERNAL_5ea4395e_4_k_cu_716b2b86_88084cuda3std3__45__cpo5beginE)
_ZN39_INTERNAL_5ea4395e_4_k_cu_716b2b86_88084cuda3std3__45__cpo5beginE:
	.zero		1
	.type		_ZN39_INTERNAL_5ea4395e_4_k_cu_716b2b86_88084cuda3std3__441_GLOBAL__N__5ea4395e_4_k_cu_716b2b86_88086ignoreE,@object
	.size		_ZN39_INTERNAL_5ea4395e_4_k_cu_716b2b86_88084cuda3std3__441_GLOBAL__N__5ea4395e_4_k_cu_716b2b86_88086ignoreE,(_ZN39_INTERNAL_5ea4395e_4_k_cu_716b2b86_88084cute7productE - _ZN39_INTERNAL_5ea4395e_4_k_cu_716b2b86_88084cuda3std3__441_GLOBAL__N__5ea4395e_4_k_cu_716b2b86_88086ignoreE)
_ZN39_INTERNAL_5ea4395e_4_k_cu_716b2b86_88084cuda3std3__441_GLOBAL__N__5ea4395e_4_k_cu_716b2b86_88086ignoreE:
	.zero		1
	.type		_ZN39_INTERNAL_5ea4395e_4_k_cu_716b2b86_88084cute7productE,@object
	.size		_ZN39_INTERNAL_5ea4395e_4_k_cu_716b2b86_88084cute7productE,(_ZN39_INTERNAL_5ea4395e_4_k_cu_716b2b86_88084cuda3std3__45__cpo3endE - _ZN39_INTERNAL_5ea4395e_4_k_cu_716b2b86_88084cute7productE)
_ZN39_INTERNAL_5ea4395e_4_k_cu_716b2b86_88084cute7productE:
	.zero		1
	.type		_ZN39_INTERNAL_5ea4395e_4_k_cu_716b2b86_88084cuda3std3__45__cpo3endE,@object
	.size		_ZN39_INTERNAL_5ea4395e_4_k_cu_716b2b86_88084cuda3std3__45__cpo3endE,(_ZN39_INTERNAL_5ea4395e_4_k_cu_716b2b86_88084cuda3std3__419piecewise_constructE - _ZN39_INTERNAL_5ea4395e_4_k_cu_716b2b86_88084cuda3std3__45__cpo3endE)
_ZN39_INTERNAL_5ea4395e_4_k_cu_716b2b86_88084cuda3std3__45__cpo3endE:
	.zero		1
	.type		_ZN39_INTERNAL_5ea4395e_4_k_cu_716b2b86_88084cuda3std3__419piecewise_constructE,@object
	.size		_ZN39_INTERNAL_5ea4395e_4_k_cu_716b2b86_88084cuda3std3__419piecewise_constructE,(_ZN39_INTERNAL_5ea4395e_4_k_cu_716b2b86_88084cuda3std3__45__cpo4cendE - _ZN39_INTERNAL_5ea4395e_4_k_cu_716b2b86_88084cuda3std3__419piecewise_constructE)
_ZN39_INTERNAL_5ea4395e_4_k_cu_716b2b86_88084cuda3std3__419piecewise_constructE:
	.zero		1
	.type		_ZN39_INTERNAL_5ea4395e_4_k_cu_716b2b86_88084cuda3std3__45__cpo4cendE,@object
	.size		_ZN39_INTERNAL_5ea4395e_4_k_cu_716b2b86_88084cuda3std3__45__cpo4cendE,(_ZN39_INTERNAL_5ea4395e_4_k_cu_716b2b86_88084cuda3std6ranges3__45__cpo4swapE - _ZN39_INTERNAL_5ea4395e_4_k_cu_716b2b86_88084cuda3std3__45__cpo4cendE)
_ZN39_INTERNAL_5ea4395e_4_k_cu_716b2b86_88084cuda3std3__45__cpo4cendE:
	.zero		1
	.type		_ZN39_INTERNAL_5ea4395e_4_k_cu_716b2b86_88084cuda3std6ranges3__45__cpo4swapE,@object
	.size		_ZN39_INTERNAL_5ea4395e_4_k_cu_716b2b86_88084cuda3std6ranges3__45__cpo4swapE,(.L_11 - _ZN39_INTERNAL_5ea4395e_4_k_cu_716b2b86_88084cuda3std6ranges3__45__cpo4swapE)
_ZN39_INTERNAL_5ea4395e_4_k_cu_716b2b86_88084cuda3std6ranges3__45__cpo4swapE:
	.zero		1
.L_11:


//--------------------- .nv.constant0._ZN7cutlass13device_kernelINS_4gemm6kernel13GemmUniversalIN4cute5tupleIJiiiiEEENS1_10collective13CollectiveMmaINS1_35MainloopSm100TmaUmmaWarpSpecializedILi5ELi2ELi2ENS5_IJNS4_1CILi2EEESB_NSA_ILi1EEEEEEEENS5_IJNSA_ILi256EEESF_NSA_ILi128EEEEEENS_12float_e4m3_tENS5_IJlSC_lEEESI_SJ_NS4_8TiledMMAINS4_8MMA_AtomIJNS4_10MMA_TraitsINS4_25SM100_MMA_F8F6F4_2x1SM_SSEJSI_SI_fSF_SF_NS4_17integral_constantINS4_4UMMA5MajorELSQ_0EEESR_NSO_INSP_7ScaleInELSS_0EEEST_EEEEEENS4_6LayoutINS5_IJSC_SC_SC_EEENS5_IJNSA_ILi0EEESY_SY_EEEEENS5_IJNS4_10UnderscoreES11_S11_EEEEENS4_28SM100_TMA_2SM_LOAD_MULTICASTENS4_14ComposedLayoutINS4_7SwizzleILi3ELi4ELi3EEENS4_18smem_ptr_flag_bitsILi8EEENSW_INS5_IJNSA_ILi8EEESG_EEENS5_IJSG_SC_EEEEEEEvNS4_8identityENS4_18SM100_TMA_2SM_LOADES1E_vS1F_EENS_8epilogue10collective18CollectiveEpilogueINS1I_23Sm100TmaWarpSpecializedILi4ELi2ELi64ELb0ELb0EEEJNS5_IJSG_SF_SG_EEENS5_IJNSW_ISG_SC_EENSW_INSA_ILi64EEESC_EEEEESI_SJ_SI_SJ_NS1I_6fusion15FusionCallbacksIS1M_NS1S_17LinearCombinationISI_fSI_fLNS_15FloatRoundStyleE2EEES1N_S1R_JEEENS4_5SM1004TMEM4LOAD26SM100_TMEM_LOAD_32dp32b64xENS4_13SM90_TMA_LOADENS15_INS16_ILi2ELi4ELi3EEES19_NSW_INS5_IJS1A_S1P_EEENS5_IJS1P_SC_EEEEEEENS4_39AutoVectorizingCopyWithAssumedAlignmentILi128EEENS4_14SM90_TMA_STOREES27_S29_S29_EEEvvEEEEvNT_6ParamsE --------------------------
	.section	.nv.constant0._ZN7cutlass13device_kernelINS_4gemm6kernel13GemmUniversalIN4cute5tupleIJiiiiEEENS1_10collective13CollectiveMmaINS1_35MainloopSm100TmaUmmaWarpSpecializedILi5ELi2ELi2ENS5_IJNS4_1CILi2EEESB_NSA_ILi1EEEEEEEENS5_IJNSA_ILi256EEESF_NSA_ILi128EEEEEENS_12float_e4m3_tENS5_IJlSC_lEEESI_SJ_NS4_8TiledMMAINS4_8MMA_AtomIJNS4_10MMA_TraitsINS4_25SM100_MMA_F8F6F4_2x1SM_SSEJSI_SI_fSF_SF_NS4_17integral_constantINS4_4UMMA5MajorELSQ_0EEESR_NSO_INSP_7ScaleInELSS_0EEEST_EEEEEENS4_6LayoutINS5_IJSC_SC_SC_EEENS5_IJNSA_ILi0EEESY_SY_EEEEENS5_IJNS4_10UnderscoreES11_S11_EEEEENS4_28SM100_TMA_2SM_LOAD_MULTICASTENS4_14ComposedLayoutINS4_7SwizzleILi3ELi4ELi3EEENS4_18smem_ptr_flag_bitsILi8EEENSW_INS5_IJNSA_ILi8EEESG_EEENS5_IJSG_SC_EEEEEEEvNS4_8identityENS4_18SM100_TMA_2SM_LOADES1E_vS1F_EENS_8epilogue10collective18CollectiveEpilogueINS1I_23Sm100TmaWarpSpecializedILi4ELi2ELi64ELb0ELb0EEEJNS5_IJSG_SF_SG_EEENS5_IJNSW_ISG_SC_EENSW_INSA_ILi64EEESC_EEEEESI_SJ_SI_SJ_NS1I_6fusion15FusionCallbacksIS1M_NS1S_17LinearCombinationISI_fSI_fLNS_15FloatRoundStyleE2EEES1N_S1R_JEEENS4_5SM1004TMEM4LOAD26SM100_TMEM_LOAD_32dp32b64xENS4_13SM90_TMA_LOADENS15_INS16_ILi2ELi4ELi3EEES19_NSW_INS5_IJS1A_S1P_EEENS5_IJS1P_SC_EEEEEEENS4_39AutoVectorizingCopyWithAssumedAlignmentILi128EEENS4_14SM90_TMA_STOREES27_S29_S29_EEEvvEEEEvNT_6ParamsE,"a",@progbits
	.sectionflags	@""
	.align	4
.nv.constant0._ZN7cutlass13device_kernelINS_4gemm6kernel13GemmUniversalIN4cute5tupleIJiiiiEEENS1_10collective13CollectiveMmaINS1_35MainloopSm100TmaUmmaWarpSpecializedILi5ELi2ELi2ENS5_IJNS4_1CILi2EEESB_NSA_ILi1EEEEEEEENS5_IJNSA_ILi256EEESF_NSA_ILi128EEEEEENS_12float_e4m3_tENS5_IJlSC_lEEESI_SJ_NS4_8TiledMMAINS4_8MMA_AtomIJNS4_10MMA_TraitsINS4_25SM100_MMA_F8F6F4_2x1SM_SSEJSI_SI_fSF_SF_NS4_17integral_constantINS4_4UMMA5MajorELSQ_0EEESR_NSO_INSP_7ScaleInELSS_0EEEST_EEEEEENS4_6LayoutINS5_IJSC_SC_SC_EEENS5_IJNSA_ILi0EEESY_SY_EEEEENS5_IJNS4_10UnderscoreES11_S11_EEEEENS4_28SM100_TMA_2SM_LOAD_MULTICASTENS4_14ComposedLayoutINS4_7SwizzleILi3ELi4ELi3EEENS4_18smem_ptr_flag_bitsILi8EEENSW_INS5_IJNSA_ILi8EEESG_EEENS5_IJSG_SC_EEEEEEEvNS4_8identityENS4_18SM100_TMA_2SM_LOADES1E_vS1F_EENS_8epilogue10collective18CollectiveEpilogueINS1I_23Sm100TmaWarpSpecializedILi4ELi2ELi64ELb0ELb0EEEJNS5_IJSG_SF_SG_EEENS5_IJNSW_ISG_SC_EENSW_INSA_ILi64EEESC_EEEEESI_SJ_SI_SJ_NS1I_6fusion15FusionCallbacksIS1M_NS1S_17LinearCombinationISI_fSI_fLNS_15FloatRoundStyleE2EEES1N_S1R_JEEENS4_5SM1004TMEM4LOAD26SM100_TMEM_LOAD_32dp32b64xENS4_13SM90_TMA_LOADENS15_INS16_ILi2ELi4ELi3EEES19_NSW_INS5_IJS1A_S1P_EEENS5_IJS1P_SC_EEEEEEENS4_39AutoVectorizingCopyWithAssumedAlignmentILi128EEENS4_14SM90_TMA_STOREES27_S29_S29_EEEvvEEEEvNT_6ParamsE:
	.zero		2944


//--------------------- SYMBOLS --------------------------

	.type		.nv.reservedSmem.offset0,@object
	.size		.nv.reservedSmem.offset0,0x4
	.type		.nv.reservedSmem.cap,@object
	.size		.nv.reservedSmem.cap,0x4
	.type		__assertfail,@function
